	.headerflags	@"EF_CUDA_TEXMODE_UNIFIED EF_CUDA_64BIT_ADDRESS EF_CUDA_SM89 EF_CUDA_VIRTUAL_SM(EF_CUDA_SM89)"
	.elftype	@"ET_EXEC"


//--------------------- .nv.info                  --------------------------
	.section	.nv.info,"",@"SHT_CUDA_INFO"
	.align	4


	//----- nvinfo : EIATTR_REGCOUNT
	.align		4
        /*0000*/ 	.byte	0x04, 0x2f
        /*0002*/ 	.short	(.L_1 - .L_0)
	.align		4
.L_0:
        /*0004*/ 	.word	index@(triton__0d1d2d3d4de5de)
        /*0008*/ 	.word	0x00000048


	//----- nvinfo : EIATTR_MAX_STACK_SIZE
	.align		4
.L_1:
        /*000c*/ 	.byte	0x04, 0x23
        /*000e*/ 	.short	(.L_3 - .L_2)
	.align		4
.L_2:
        /*0010*/ 	.word	index@(triton__0d1d2d3d4de5de)
        /*0014*/ 	.word	0x00000000


	//----- nvinfo : EIATTR_MIN_STACK_SIZE
	.align		4
.L_3:
        /*0018*/ 	.byte	0x04, 0x12
        /*001a*/ 	.short	(.L_5 - .L_4)
	.align		4
.L_4:
        /*001c*/ 	.word	index@(triton__0d1d2d3d4de5de)
        /*0020*/ 	.word	0x00000000


	//----- nvinfo : EIATTR_FRAME_SIZE
	.align		4
.L_5:
        /*0024*/ 	.byte	0x04, 0x11
        /*0026*/ 	.short	(.L_7 - .L_6)
	.align		4
.L_6:
        /*0028*/ 	.word	index@(triton__0d1d2d3d4de5de)
        /*002c*/ 	.word	0x00000000
.L_7:


//--------------------- .nv.info.triton__0d1d2d3d4de5de --------------------------
	.section	.nv.info.triton__0d1d2d3d4de5de,"",@"SHT_CUDA_INFO"
	.align	4


	//----- nvinfo : EIATTR_CUDA_API_VERSION
	.align		4
        /*0000*/ 	.byte	0x04, 0x37
        /*0002*/ 	.short	(.L_9 - .L_8)
.L_8:
        /*0004*/ 	.word	0x0000007b


	//----- nvinfo : EIATTR_PARAM_CBANK
	.align		4
.L_9:
        /*0008*/ 	.byte	0x04, 0x0a
        /*000a*/ 	.short	(.L_11 - .L_10)
	.align		4
.L_10:
        /*000c*/ 	.word	index@(.nv.constant0.triton__0d1d2d3d4de5de)
        /*0010*/ 	.short	0x0160
        /*0012*/ 	.short	0x0028


	//----- nvinfo : EIATTR_CBANK_PARAM_SIZE
	.align		4
.L_11:
        /*0014*/ 	.byte	0x03, 0x19
        /*0016*/ 	.short	0x0028


	//----- nvinfo : EIATTR_KPARAM_INFO
	.align		4
        /*0018*/ 	.byte	0x04, 0x17
        /*001a*/ 	.short	(.L_13 - .L_12)
.L_12:
        /*001c*/ 	.word	0x00000000
        /*0020*/ 	.short	0x0005
        /*0022*/ 	.short	0x0024
        /*0024*/ 	.byte	0x00, 0xf0, 0x11, 0x00


	//----- nvinfo : EIATTR_KPARAM_INFO
	.align		4
.L_13:
        /*0028*/ 	.byte	0x04, 0x17
        /*002a*/ 	.short	(.L_15 - .L_14)
.L_14:
        /*002c*/ 	.word	0x00000000
        /*0030*/ 	.short	0x0004
        /*0032*/ 	.short	0x0020
        /*0034*/ 	.byte	0x00, 0xf0, 0x11, 0x00


	//----- nvinfo : EIATTR_KPARAM_INFO
	.align		4
.L_15:
        /*0038*/ 	.byte	0x04, 0x17
        /*003a*/ 	.short	(.L_17 - .L_16)
.L_16:
        /*003c*/ 	.word	0x00000000
        /*0040*/ 	.short	0x0003
        /*0042*/ 	.short	0x0018
        /*0044*/ 	.byte	0x00, 0xf0, 0x21, 0x00


	//----- nvinfo : EIATTR_KPARAM_INFO
	.align		4
.L_17:
        /*0048*/ 	.byte	0x04, 0x17
        /*004a*/ 	.short	(.L_19 - .L_18)
.L_18:
        /*004c*/ 	.word	0x00000000
        /*0050*/ 	.short	0x0002
        /*0052*/ 	.short	0x0010
        /*0054*/ 	.byte	0x00, 0xf0, 0x21, 0x00


	//----- nvinfo : EIATTR_KPARAM_INFO
	.align		4
.L_19:
        /*0058*/ 	.byte	0x04, 0x17
        /*005a*/ 	.short	(.L_21 - .L_20)
.L_20:
        /*005c*/ 	.word	0x00000000
        /*0060*/ 	.short	0x0001
        /*0062*/ 	.short	0x0008
        /*0064*/ 	.byte	0x00, 0xf0, 0x21, 0x00


	//----- nvinfo : EIATTR_KPARAM_INFO
	.align		4
.L_21:
        /*0068*/ 	.byte	0x04, 0x17
        /*006a*/ 	.short	(.L_23 - .L_22)
.L_22:
        /*006c*/ 	.word	0x00000000
        /*0070*/ 	.short	0x0000
        /*0072*/ 	.short	0x0000
        /*0074*/ 	.byte	0x00, 0xf0, 0x21, 0x00


	//----- nvinfo : EIATTR_MAXREG_COUNT
	.align		4
.L_23:
        /*0078*/ 	.byte	0x03, 0x1b
        /*007a*/ 	.short	0x00ff


	//----- nvinfo : EIATTR_EXIT_INSTR_OFFSETS
	.align		4
        /*007c*/ 	.byte	0x04, 0x1c
        /*007e*/ 	.short	(.L_25 - .L_24)


	//   ....[0]....
.L_24:
        /*0080*/ 	.word	0x000028d0


	//   ....[1]....
        /*0084*/ 	.word	0x00002990


	//----- nvinfo : EIATTR_MAX_THREADS
	.align		4
.L_25:
        /*0088*/ 	.byte	0x04, 0x05
        /*008a*/ 	.short	(.L_27 - .L_26)
.L_26:
        /*008c*/ 	.word	0x00000080
        /*0090*/ 	.word	0x00000001
        /*0094*/ 	.word	0x00000001
.L_27:


//--------------------- .nv.rel.action            --------------------------
	.section	.nv.rel.action,"",@"SHT_CUDA_RELOCINFO"
	.align	8
	.sectionentsize	8
        /*0000*/ 	.byte	0x73, 0x00, 0x00, 0x00, 0x00, 0x00, 0x00, 0x00, 0x00, 0x00, 0x00, 0x11, 0x25, 0x00, 0x05, 0x36


//--------------------- .nv.constant0.triton__0d1d2d3d4de5de --------------------------
	.section	.nv.constant0.triton__0d1d2d3d4de5de,"a",@progbits
	.align	4
.nv.constant0.triton__0d1d2d3d4de5de:
	.zero		392


//--------------------- .text.triton__0d1d2d3d4de5de --------------------------
	.section	.text.triton__0d1d2d3d4de5de,"ax",@progbits
	.sectionflags	@"SHF_BARRIERS=1"
	.sectioninfo	@"SHI_REGISTERS=72"
	.align	128
        .global         triton__0d1d2d3d4de5de
        .type           triton__0d1d2d3d4de5de,@function
        .size           triton__0d1d2d3d4de5de,(.L_x_1 - triton__0d1d2d3d4de5de)
        .other          triton__0d1d2d3d4de5de,@"STO_CUDA_ENTRY STV_DEFAULT"
triton__0d1d2d3d4de5de:
.text.triton__0d1d2d3d4de5de:
[----:B------:R-:W-:-:S02]  /*0000*/  IMAD.MOV.U32 R1, RZ, RZ, c[0x0][0x28] ;  /* 0x00000a00ff017624 */ /* 0x000fc400078e00ff */
[----:B------:R-:W0:Y:S01]  /*0010*/  S2R R2, SR_TID.X ;  /* 0x0000000000027919 */ /* 0x000e220000002100 */
[----:B------:R-:W-:Y:S01]  /*0020*/  IMAD.MOV.U32 R42, RZ, RZ, 0x2 ;  /* 0x00000002ff2a7424 */ /* 0x000fe200078e00ff */
[----:B------:R-:W-:Y:S01]  /*0030*/  CS2R R16, SRZ ;  /* 0x0000000000107805 */ /* 0x000fe2000001ff00 */
[----:B------:R-:W-:Y:S01]  /*0040*/  CS2R R18, SRZ ;  /* 0x0000000000127805 */ /* 0x000fe2000001ff00 */
[----:B------:R-:W1:Y:S01]  /*0050*/  S2R R6, SR_CTAID.Y ;  /* 0x0000000000067919 */ /* 0x000e620000002600 */
[----:B------:R-:W-:-:S03]  /*0060*/  ULDC.64 UR4, c[0x0][0x118] ;  /* 0x0000460000047ab9 */ /* 0x000fc60000000a00 */
[----:B------:R-:W2:Y:S01]  /*0070*/  S2R R0, SR_CTAID.X ;  /* 0x0000000000007919 */ /* 0x000ea20000002500 */
[----:B0-----:R-:W-:Y:S01]  /*0080*/  LOP3.LUT R2, R2, 0x7f, RZ, 0xc0, !PT ;  /* 0x0000007f02027812 */ /* 0x001fe200078ec0ff */
[----:B-1----:R-:W-:-:S04]  /*0090*/  IMAD.SHL.U32 R3, R6, 0x400, RZ ;  /* 0x0000040006037824 */ /* 0x002fc800078e00ff */
[----:B------:R-:W-:Y:S01]  /*00a0*/  IMAD R4, R2, 0x8, R3 ;  /* 0x0000000802047824 */ /* 0x000fe200078e0203 */
[----:B--2---:R-:W-:-:S04]  /*00b0*/  ISETP.GE.AND P4, PT, R0, 0x100, PT ;  /* 0x000001000000780c */ /* 0x004fc80003f86270 */
[----:B------:R-:W-:-:S04]  /*00c0*/  SHF.R.S32.HI R5, RZ, 0x1f, R4 ;  /* 0x0000001fff057819 */ /* 0x000fc80000011404 */
[----:B------:R-:W-:-:S04]  /*00d0*/  LEA.HI R5, R5, R4, RZ, 0xa ;  /* 0x0000000405057211 */ /* 0x000fc800078f50ff */
[C---:B------:R-:W-:Y:S01]  /*00e0*/  LOP3.LUT R7, R5.reuse, 0xfffffc00, RZ, 0xc0, !PT ;  /* 0xfffffc0005077812 */ /* 0x040fe200078ec0ff */
[----:B------:R-:W-:-:S03]  /*00f0*/  IMAD.SHL.U32 R5, R5, 0x200, RZ ;  /* 0x0000020005057824 */ /* 0x000fc600078e00ff */
[----:B------:R-:W-:Y:S02]  /*0100*/  IADD3 R7, R4, -R7, RZ ;  /* 0x8000000704077210 */ /* 0x000fe40007ffe0ff */
[----:B------:R-:W-:-:S03]  /*0110*/  LOP3.LUT R4, R5, 0xfff80000, RZ, 0xc0, !PT ;  /* 0xfff8000005047812 */ /* 0x000fc600078ec0ff */
[----:B------:R-:W-:-:S04]  /*0120*/  IMAD R7, R0, 0x400, R7 ;  /* 0x0000040000077824 */ /* 0x000fc800078e0207 */
[----:B------:R-:W-:-:S04]  /*0130*/  IMAD.IADD R9, R7, 0x1, R4 ;  /* 0x0000000107097824 */ /* 0x000fc800078e0204 */
[----:B------:R-:W-:-:S05]  /*0140*/  IMAD.WIDE R4, R9, R42, c[0x0][0x160] ;  /* 0x0000580009047625 */ /* 0x000fca00078e022a */
[----:B------:R0:W2:Y:S01]  /*0150*/  @!P4 LDG.E.EL.128 R16, [R4.64] ;  /* 0x000000040410c981 */ /* 0x0000a2000c2e1d00 */
[----:B------:R-:W-:Y:S02]  /*0160*/  SHF.R.S32.HI R8, RZ, 0x15, R6 ;  /* 0x00000015ff087819 */ /* 0x000fe40000011406 */
[C-C-:B------:R-:W-:Y:S02]  /*0170*/  LOP3.LUT R11, R3.reuse, 0x100, R2.reuse, 0xfe, !PT ;  /* 0x00000100030b7812 */ /* 0x140fe400078efe02 */
[----:B------:R-:W-:Y:S02]  /*0180*/  SGXT R8, R8, 0x1 ;  /* 0x000000010808781a */ /* 0x000fe40000000200 */
[C-C-:B------:R-:W-:Y:S02]  /*0190*/  LOP3.LUT R35, R3.reuse, 0x180, R2.reuse, 0xfe, !PT ;  /* 0x0000018003237812 */ /* 0x140fe400078efe02 */
[C---:B------:R-:W-:Y:S02]  /*01a0*/  LOP3.LUT R7, R3.reuse, 0x80, R2, 0xfe, !PT ;  /* 0x0000008003077812 */ /* 0x040fe400078efe02 */
[----:B------:R-:W-:-:S02]  /*01b0*/  LOP3.LUT R15, R3, R2, RZ, 0xfc, !PT ;  /* 0x00000002030f7212 */ /* 0x000fc400078efcff */
[C---:B------:R-:W-:Y:S02]  /*01c0*/  LEA.HI R12, R8.reuse, R11, RZ, 0xa ;  /* 0x0000000b080c7211 */ /* 0x040fe400078f50ff */
[C---:B------:R-:W-:Y:S02]  /*01d0*/  LEA.HI R13, R8.reuse, R35, RZ, 0xa ;  /* 0x00000023080d7211 */ /* 0x040fe400078f50ff */
[C---:B------:R-:W-:Y:S02]  /*01e0*/  LEA.HI R10, R8.reuse, R7, RZ, 0xa ;  /* 0x00000007080a7211 */ /* 0x040fe400078f50ff */
[----:B------:R-:W-:Y:S02]  /*01f0*/  LEA.HI R6, R8, R15, RZ, 0xa ;  /* 0x0000000f08067211 */ /* 0x000fe400078f50ff */
[----:B------:R-:W-:Y:S02]  /*0200*/  LOP3.LUT R12, R12, 0xfffc00, RZ, 0xc0, !PT ;  /* 0x00fffc000c0c7812 */ /* 0x000fe400078ec0ff */
[----:B0-----:R-:W-:-:S02]  /*0210*/  LOP3.LUT R4, R13, 0xfffc00, RZ, 0xc0, !PT ;  /* 0x00fffc000d047812 */ /* 0x001fc400078ec0ff */
[----:B------:R-:W-:Y:S01]  /*0220*/  LOP3.LUT R10, R10, 0xfffc00, RZ, 0xc0, !PT ;  /* 0x00fffc000a0a7812 */ /* 0x000fe200078ec0ff */
[----:B------:R-:W-:Y:S01]  /*0230*/  IMAD.IADD R11, R11, 0x1, -R12 ;  /* 0x000000010b0b7824 */ /* 0x000fe200078e0a0c */
[----:B------:R-:W-:Y:S01]  /*0240*/  LOP3.LUT R37, R3, 0x200, R2, 0xfe, !PT ;  /* 0x0000020003257812 */ /* 0x000fe200078efe02 */
[----:B------:R-:W-:Y:S01]  /*0250*/  IMAD.IADD R35, R35, 0x1, -R4 ;  /* 0x0000000123237824 */ /* 0x000fe200078e0a04 */
[C-C-:B------:R-:W-:Y:S02]  /*0260*/  LOP3.LUT R5, R3.reuse, 0x280, R2.reuse, 0xfe, !PT ;  /* 0x0000028003057812 */ /* 0x140fe400078efe02 */
[C-C-:B------:R-:W-:Y:S02]  /*0270*/  LOP3.LUT R13, R3.reuse, 0x300, R2.reuse, 0xfe, !PT ;  /* 0x00000300030d7812 */ /* 0x140fe400078efe02 */
[----:B------:R-:W-:Y:S02]  /*0280*/  LOP3.LUT R6, R6, 0xfffc00, RZ, 0xc0, !PT ;  /* 0x00fffc0006067812 */ /* 0x000fe400078ec0ff */
[----:B------:R-:W-:-:S02]  /*0290*/  LOP3.LUT R33, R3, 0x380, R2, 0xfe, !PT ;  /* 0x0000038003217812 */ /* 0x000fc400078efe02 */
[----:B------:R-:W-:Y:S01]  /*02a0*/  IADD3 R7, R7, -R10, RZ ;  /* 0x8000000a07077210 */ /* 0x000fe20007ffe0ff */
[----:B------:R-:W-:Y:S01]  /*02b0*/  IMAD.IADD R15, R15, 0x1, -R6 ;  /* 0x000000010f0f7824 */ /* 0x000fe200078e0a06 */
[----:B------:R-:W-:Y:S01]  /*02c0*/  LEA.HI R4, R8, R37, RZ, 0xa ;  /* 0x0000002508047211 */ /* 0x000fe200078f50ff */
[----:B------:R-:W-:Y:S01]  /*02d0*/  IMAD.SHL.U32 R6, R2, 0x20, RZ ;  /* 0x0000002002067824 */ /* 0x000fe200078e00ff */
[C---:B------:R-:W-:Y:S01]  /*02e0*/  LEA.HI R10, R8.reuse, R5, RZ, 0xa ;  /* 0x00000005080a7211 */ /* 0x040fe200078f50ff */
[----:B------:R-:W-:Y:S01]  /*02f0*/  IMAD R29, R7, 0x100, R0 ;  /* 0x00000100071d7824 */ /* 0x000fe200078e0200 */
[C---:B------:R-:W-:Y:S02]  /*0300*/  LEA.HI R12, R8.reuse, R13, RZ, 0xa ;  /* 0x0000000d080c7211 */ /* 0x040fe400078f50ff */
[----:B------:R-:W-:Y:S02]  /*0310*/  LEA.HI R8, R8, R33, RZ, 0xa ;  /* 0x0000002108087211 */ /* 0x000fe400078f50ff */
[----:B------:R-:W-:-:S02]  /*0320*/  LOP3.LUT R4, R4, 0xfffc00, RZ, 0xc0, !PT ;  /* 0x00fffc0004047812 */ /* 0x000fc400078ec0ff */
[----:B------:R-:W-:Y:S02]  /*0330*/  LOP3.LUT R8, R8, 0xfffc00, RZ, 0xc0, !PT ;  /* 0x00fffc0008087812 */ /* 0x000fe400078ec0ff */
[----:B------:R-:W-:Y:S01]  /*0340*/  LOP3.LUT R10, R10, 0xfffc00, RZ, 0xc0, !PT ;  /* 0x00fffc000a0a7812 */ /* 0x000fe200078ec0ff */
[----:B------:R-:W-:Y:S01]  /*0350*/  IMAD.IADD R37, R37, 0x1, -R4 ;  /* 0x0000000125257824 */ /* 0x000fe200078e0a04 */
[----:B------:R-:W-:Y:S01]  /*0360*/  LOP3.LUT R12, R12, 0xfffc00, RZ, 0xc0, !PT ;  /* 0x00fffc000c0c7812 */ /* 0x000fe200078ec0ff */
[----:B------:R-:W-:Y:S01]  /*0370*/  IMAD.IADD R33, R33, 0x1, -R8 ;  /* 0x0000000121217824 */ /* 0x000fe200078e0a08 */
[----:B------:R-:W-:Y:S02]  /*0380*/  LEA R31, R11, R0, 0x8 ;  /* 0x000000000b1f7211 */ /* 0x000fe400078e40ff */
[----:B------:R-:W-:Y:S01]  /*0390*/  IADD3 R5, R5, -R10, RZ ;  /* 0x8000000a05057210 */ /* 0x000fe20007ffe0ff */
[----:B------:R-:W-:Y:S01]  /*03a0*/  IMAD.IADD R13, R13, 0x1, -R12 ;  /* 0x000000010d0d7824 */ /* 0x000fe200078e0a0c */
[----:B------:R-:W-:-:S02]  /*03b0*/  PRMT R14, RZ, 0x7610, R14 ;  /* 0x00007610ff0e7816 */ /* 0x000fc4000000000e */
[----:B------:R-:W-:Y:S02]  /*03c0*/  PRMT R53, RZ, 0x7610, R53 ;  /* 0x00007610ff357816 */ /* 0x000fe40000000035 */
[----:B------:R-:W-:Y:S02]  /*03d0*/  PRMT R28, RZ, 0x7610, R28 ;  /* 0x00007610ff1c7816 */ /* 0x000fe4000000001c */
[----:B------:R-:W-:Y:S02]  /*03e0*/  LEA R39, R33, R0, 0x8 ;  /* 0x0000000021277211 */ /* 0x000fe400078e40ff */
[----:B------:R-:W-:Y:S02]  /*03f0*/  PRMT R4, RZ, 0x7610, R4 ;  /* 0x00007610ff047816 */ /* 0x000fe40000000004 */
[----:B------:R-:W-:Y:S02]  /*0400*/  PRMT R10, RZ, 0x7610, R10 ;  /* 0x00007610ff0a7816 */ /* 0x000fe4000000000a */
[----:B------:R-:W-:-:S02]  /*0410*/  PRMT R12, RZ, 0x7610, R12 ;  /* 0x00007610ff0c7816 */ /* 0x000fc4000000000c */
[----:B------:R-:W-:Y:S02]  /*0420*/  PRMT R8, RZ, 0x7610, R8 ;  /* 0x00007610ff087816 */ /* 0x000fe40000000008 */
[----:B--2---:R-:W-:Y:S01]  /*0430*/  SHF.R.U32.HI R21, RZ, 0x10, R16 ;  /* 0x00000010ff157819 */ /* 0x004fe20000011610 */
[----:B------:R0:W-:Y:S01]  /*0440*/  STS.U16 [R6+0x8], R17 ;  /* 0x0000081106007388 */ /* 0x0001e20000000400 */
[----:B------:R-:W-:Y:S02]  /*0450*/  SHF.R.U32.HI R23, RZ, 0x10, R17 ;  /* 0x00000010ff177819 */ /* 0x000fe40000011611 */
[----:B------:R-:W-:Y:S01]  /*0460*/  SHF.R.U32.HI R25, RZ, 0x10, R18 ;  /* 0x00000010ff197819 */ /* 0x000fe20000011612 */
[----:B------:R1:W-:Y:S01]  /*0470*/  STS.U16 [R6], R16 ;  /* 0x0000001006007388 */ /* 0x0003e20000000400 */
[----:B------:R-:W-:-:S03]  /*0480*/  SHF.R.U32.HI R27, RZ, 0x10, R19 ;  /* 0x00000010ff1b7819 */ /* 0x000fc60000011613 */
[----:B------:R-:W-:Y:S01]  /*0490*/  STS.U16 [R6+0x10], R18 ;  /* 0x0000101206007388 */ /* 0x000fe20000000400 */
[----:B0-----:R-:W-:-:S03]  /*04a0*/  IMAD R17, R15, 0x100, R0 ;  /* 0x000001000f117824 */ /* 0x001fc600078e0200 */
[----:B------:R0:W-:Y:S01]  /*04b0*/  STS.U16 [R6+0x18], R19 ;  /* 0x0000181306007388 */ /* 0x0001e20000000400 */
[----:B-1----:R-:W-:-:S03]  /*04c0*/  IMAD.WIDE R16, R17, R42, c[0x0][0x168] ;  /* 0x00005a0011107625 */ /* 0x002fc600078e022a */
[----:B------:R1:W-:Y:S04]  /*04d0*/  STS.U16 [R6+0x4], R21 ;  /* 0x0000041506007388 */ /* 0x0003e80000000400 */
[----:B------:R2:W-:Y:S01]  /*04e0*/  STS.U16 [R6+0xc], R23 ;  /* 0x00000c1706007388 */ /* 0x0005e20000000400 */
[----:B0-----:R-:W-:-:S03]  /*04f0*/  IMAD.WIDE R18, R29, R42, c[0x0][0x168] ;  /* 0x00005a001d127625 */ /* 0x001fc600078e022a */
[----:B------:R-:W-:Y:S01]  /*0500*/  STS.U16 [R6+0x14], R25 ;  /* 0x0000141906007388 */ /* 0x000fe20000000400 */
[----:B-1----:R-:W-:-:S03]  /*0510*/  IMAD.WIDE R20, R31, R42, c[0x0][0x168] ;  /* 0x00005a001f147625 */ /* 0x002fc600078e022a */
[----:B------:R-:W-:Y:S01]  /*0520*/  STS.U16 [R6+0x1c], R27 ;  /* 0x00001c1b06007388 */ /* 0x000fe20000000400 */
[--C-:B--2---:R-:W-:Y:S02]  /*0530*/  IMAD R23, R35, 0x100, R0.reuse ;  /* 0x0000010023177824 */ /* 0x104fe400078e0200 */
[--C-:B------:R-:W-:Y:S01]  /*0540*/  IMAD R31, R13, 0x100, R0.reuse ;  /* 0x000001000d1f7824 */ /* 0x100fe200078e0200 */
[----:B------:R-:W-:Y:S06]  /*0550*/  BAR.SYNC 0x0 ;  /* 0x0000000000007b1d */ /* 0x000fec0000000000 */
[--C-:B------:R-:W-:Y:S01]  /*0560*/  IMAD R25, R37, 0x100, R0.reuse ;  /* 0x0000010025197824 */ /* 0x100fe200078e0200 */
[----:B------:R0:W2:Y:S01]  /*0570*/  @!P4 LDG.E.EL.U16 R14, [R16.64] ;  /* 0x00000004100ec981 */ /* 0x0000a2000c2e1500 */
[----:B------:R-:W-:Y:S01]  /*0580*/  IMAD R27, R5, 0x100, R0 ;  /* 0x00000100051b7824 */ /* 0x000fe200078e0200 */
[----:B------:R-:W-:-:S02]  /*0590*/  PRMT R29, RZ, 0x7610, R29 ;  /* 0x00007610ff1d7816 */ /* 0x000fc4000000001d */
[----:B------:R1:W3:Y:S04]  /*05a0*/  @!P4 LDG.E.EL.U16 R53, [R18.64] ;  /* 0x000000041235c981 */ /* 0x0002e8000c2e1500 */
[----:B------:R4:W5:Y:S01]  /*05b0*/  @!P4 LDG.E.EL.U16 R28, [R20.64] ;  /* 0x00000004141cc981 */ /* 0x000962000c2e1500 */
[-C--:B0-----:R-:W-:Y:S01]  /*05c0*/  IMAD.WIDE R16, R23, R42.reuse, c[0x0][0x168] ;  /* 0x00005a0017107625 */ /* 0x081fe200078e022a */
[----:B------:R-:W-:Y:S02]  /*05d0*/  LOP3.LUT R26, R0, 0xffffff80, RZ, 0xc0, !PT ;  /* 0xffffff80001a7812 */ /* 0x000fe400078ec0ff */
[----:B------:R-:W-:Y:S01]  /*05e0*/  LDS.U16 R32, [R2.X4] ;  /* 0x0000000002207984 */ /* 0x000fe20000004400 */
[----:B-1----:R-:W-:-:S03]  /*05f0*/  IMAD.WIDE R18, R25, R42, c[0x0][0x168] ;  /* 0x00005a0019127625 */ /* 0x002fc600078e022a */
[----:B------:R0:W5:Y:S01]  /*0600*/  @!P4 LDG.E.EL.U16 R29, [R16.64] ;  /* 0x00000004101dc981 */ /* 0x000162000c2e1500 */
[----:B----4-:R-:W-:-:S03]  /*0610*/  IMAD.WIDE R20, R27, R42, c[0x0][0x168] ;  /* 0x00005a001b147625 */ /* 0x010fc600078e022a */
[----:B------:R1:W4:Y:S01]  /*0620*/  @!P4 LDG.E.EL.U16 R4, [R18.64] ;  /* 0x000000041204c981 */ /* 0x000322000c2e1500 */
[----:B------:R-:W-:-:S03]  /*0630*/  IMAD.WIDE R22, R31, R42, c[0x0][0x168] ;  /* 0x00005a001f167625 */ /* 0x000fc600078e022a */
[----:B------:R0:W4:Y:S01]  /*0640*/  @!P4 LDG.E.EL.U16 R10, [R20.64] ;  /* 0x00000004140ac981 */ /* 0x000122000c2e1500 */
[----:B------:R-:W-:-:S03]  /*0650*/  IMAD.WIDE R24, R39, R42, c[0x0][0x168] ;  /* 0x00005a0027187625 */ /* 0x000fc600078e022a */
[----:B------:R-:W4:Y:S04]  /*0660*/  @!P4 LDG.E.EL.U16 R12, [R22.64] ;  /* 0x00000004160cc981 */ /* 0x000f28000c2e1500 */
[----:B------:R0:W4:Y:S01]  /*0670*/  @!P4 LDG.E.EL.U16 R8, [R24.64] ;  /* 0x000000041808c981 */ /* 0x000122000c2e1500 */
[----:B------:R-:W-:Y:S02]  /*0680*/  IADD3 R41, R9, 0x40000, RZ ;  /* 0x0004000009297810 */ /* 0x000fe40007ffe0ff */
[----:B------:R-:W-:Y:S02]  /*0690*/  ISETP.NE.AND P2, PT, R26, 0x80, PT ;  /* 0x000000801a00780c */ /* 0x000fe40003f45270 */
[C---:B------:R-:W-:Y:S02]  /*06a0*/  LOP3.LUT R55, R2.reuse, 0x80, RZ, 0xfc, !PT ;  /* 0x0000008002377812 */ /* 0x040fe400078efcff */
[----:B------:R-:W-:-:S02]  /*06b0*/  LOP3.LUT R54, R2, 0x100, RZ, 0xfc, !PT ;  /* 0x0000010002367812 */ /* 0x000fc400078efcff */
[C---:B------:R-:W-:Y:S02]  /*06c0*/  LOP3.LUT R52, R2.reuse, 0x180, RZ, 0xfc, !PT ;  /* 0x0000018002347812 */ /* 0x040fe400078efcff */
[C---:B------:R-:W-:Y:S02]  /*06d0*/  LOP3.LUT R56, R2.reuse, 0x200, RZ, 0xfc, !PT ;  /* 0x0000020002387812 */ /* 0x040fe400078efcff */
[C---:B------:R-:W-:Y:S02]  /*06e0*/  LOP3.LUT R59, R2.reuse, 0x280, RZ, 0xfc, !PT ;  /* 0x00000280023b7812 */ /* 0x040fe400078efcff */
[C---:B------:R-:W-:Y:S02]  /*06f0*/  LOP3.LUT R58, R2.reuse, 0x300, RZ, 0xfc, !PT ;  /* 0x00000300023a7812 */ /* 0x040fe400078efcff */
[C---:B------:R-:W-:Y:S01]  /*0700*/  LOP3.LUT R44, R2.reuse, 0x380, RZ, 0xfc, !PT ;  /* 0x00000380022c7812 */ /* 0x040fe200078efcff */
[----:B0-----:R-:W-:Y:S01]  /*0710*/  IMAD.SHL.U32 R21, R2, 0x2, RZ ;  /* 0x0000000202157824 */ /* 0x001fe200078e00ff */
[----:B------:R-:W-:Y:S01]  /*0720*/  CS2R R16, SRZ ;  /* 0x0000000000107805 */ /* 0x000fe2000001ff00 */
[----:B-1----:R-:W-:Y:S01]  /*0730*/  CS2R R18, SRZ ;  /* 0x0000000000127805 */ /* 0x002fe2000001ff00 */
[----:B------:R-:W-:Y:S01]  /*0740*/  IADD3 R43, R9, -0x20000, RZ ;  /* 0xfffe0000092b7810 */ /* 0x000fe20007ffe0ff */
[----:B------:R-:W-:Y:S01]  /*0750*/  IMAD.WIDE R40, R41, R42, c[0x0][0x160] ;  /* 0x0000580029287625 */ /* 0x000fe200078e022a */
[----:B------:R-:W0:Y:S01]  /*0760*/  LDS.U16 R57, [R55.X4] ;  /* 0x0000000037397984 */ /* 0x000e220000004400 */
[----:B------:R-:W-:Y:S01]  /*0770*/  CS2R R24, SRZ ;  /* 0x0000000000187805 */ /* 0x000fe2000001ff00 */
[----:B------:R-:W-:-:S02]  /*0780*/  CS2R R26, SRZ ;  /* 0x00000000001a7805 */ /* 0x000fc4000001ff00 */
[----:B------:R-:W-:Y:S01]  /*0790*/  LDS.U16 R30, [R54.X4] ;  /* 0x00000000361e7984 */ /* 0x000fe20000004400 */
[----:B------:R-:W-:-:S03]  /*07a0*/  IMAD.WIDE R42, R43, R42, c[0x0][0x160] ;  /* 0x000058002b2a7625 */ /* 0x000fc600078e022a */
[----:B------:R-:W-:Y:S04]  /*07b0*/  LDS.U16 R31, [R52.X4] ;  /* 0x00000000341f7984 */ /* 0x000fe80000004400 */
[----:B------:R-:W-:Y:S04]  /*07c0*/  LDS.U16 R34, [R56.X4] ;  /* 0x0000000038227984 */ /* 0x000fe80000004400 */
[----:B------:R-:W-:Y:S04]  /*07d0*/  LDS.U16 R36, [R59.X4] ;  /* 0x000000003b247984 */ /* 0x000fe80000004400 */
[----:B------:R-:W-:Y:S04]  /*07e0*/  LDS.U16 R38, [R58.X4] ;  /* 0x000000003a267984 */ /* 0x000fe80000004400 */
[----:B------:R-:W-:Y:S04]  /*07f0*/  LDS.U16 R39, [R44.X4] ;  /* 0x000000002c277984 */ /* 0x000fe80000004400 */
[----:B------:R-:W-:Y:S06]  /*0800*/  BAR.SYNC 0x0 ;  /* 0x0000000000007b1d */ /* 0x000fec0000000000 */
[----:B--2---:R-:W-:Y:S04]  /*0810*/  STS.U16 [R21], R14 ;  /* 0x0000000e15007388 */ /* 0x004fe80000000400 */
[----:B---3--:R-:W-:Y:S04]  /*0820*/  STS.U16 [R21+0x100], R53 ;  /* 0x0001003515007388 */ /* 0x008fe80000000400 */
[----:B-----5:R-:W-:Y:S04]  /*0830*/  STS.U16 [R21+0x200], R28 ;  /* 0x0002001c15007388 */ /* 0x020fe80000000400 */
[----:B------:R-:W-:Y:S04]  /*0840*/  STS.U16 [R21+0x300], R29 ;  /* 0x0003001d15007388 */ /* 0x000fe80000000400 */
[----:B----4-:R-:W-:Y:S04]  /*0850*/  STS.U16 [R21+0x400], R4 ;  /* 0x0004000415007388 */ /* 0x010fe80000000400 */
[----:B------:R-:W-:Y:S04]  /*0860*/  STS.U16 [R21+0x500], R10 ;  /* 0x0005000a15007388 */ /* 0x000fe80000000400 */
[----:B------:R-:W-:Y:S04]  /*0870*/  STS.U16 [R21+0x600], R12 ;  /* 0x0006000c15007388 */ /* 0x000fe80000000400 */
[----:B------:R-:W-:Y:S04]  /*0880*/  STS.U16 [R21+0x700], R8 ;  /* 0x0007000815007388 */ /* 0x000fe80000000400 */
[----:B------:R-:W-:Y:S06]  /*0890*/  BAR.SYNC 0x0 ;  /* 0x0000000000007b1d */ /* 0x000fec0000000000 */
[----:B------:R1:W2:Y:S04]  /*08a0*/  @!P4 LDG.E.EL.128 R16, [R40.64] ;  /* 0x000000042810c981 */ /* 0x0002a8000c2e1d00 */
[----:B------:R-:W-:Y:S04]  /*08b0*/  LDS.128 R20, [R2.X16] ;  /* 0x0000000002147984 */ /* 0x000fe8000000cc00 */
[----:B------:R-:W-:Y:S06]  /*08c0*/  BAR.SYNC 0x0 ;  /* 0x0000000000007b1d */ /* 0x000fec0000000000 */
[----:B------:R-:W-:Y:S04]  /*08d0*/  STS.U16 [R6], RZ ;  /* 0x000000ff06007388 */ /* 0x000fe80000000400 */
[----:B------:R-:W-:Y:S04]  /*08e0*/  STS.U16 [R6+0x4], RZ ;  /* 0x000004ff06007388 */ /* 0x000fe80000000400 */
[----:B------:R-:W-:Y:S04]  /*08f0*/  STS.U16 [R6+0x8], RZ ;  /* 0x000008ff06007388 */ /* 0x000fe80000000400 */
[----:B------:R-:W-:Y:S04]  /*0900*/  STS.U16 [R6+0xc], RZ ;  /* 0x00000cff06007388 */ /* 0x000fe80000000400 */
[----:B------:R-:W-:Y:S04]  /*0910*/  STS.U16 [R6+0x10], RZ ;  /* 0x000010ff06007388 */ /* 0x000fe80000000400 */
[----:B------:R-:W-:Y:S04]  /*0920*/  STS.U16 [R6+0x14], RZ ;  /* 0x000014ff06007388 */ /* 0x000fe80000000400 */
[----:B------:R-:W-:Y:S04]  /*0930*/  STS.U16 [R6+0x18], RZ ;  /* 0x000018ff06007388 */ /* 0x000fe80000000400 */
[----:B------:R-:W-:Y:S04]  /*0940*/  STS.U16 [R6+0x1c], RZ ;  /* 0x00001cff06007388 */ /* 0x000fe80000000400 */
[----:B------:R-:W-:Y:S06]  /*0950*/  BAR.SYNC 0x0 ;  /* 0x0000000000007b1d */ /* 0x000fec0000000000 */
[----:B------:R3:W4:Y:S01]  /*0960*/  @!P2 LDG.E.EL.128 R24, [R42.64] ;  /* 0x000000042a18a981 */ /* 0x000722000c2e1d00 */
[----:B------:R-:W-:Y:S01]  /*0970*/  IADD3 R64, R0, -0x80, RZ ;  /* 0xffffff8000407810 */ /* 0x000fe20007ffe0ff */
[----:B------:R-:W-:-:S02]  /*0980*/  IMAD.MOV.U32 R61, RZ, RZ, 0x2 ;  /* 0x00000002ff3d7424 */ /* 0x000fc400078e00ff */
[----:B-1----:R1:W-:Y:S01]  /*0990*/  LDS.U16 R40, [R44.X4] ;  /* 0x000000002c287984 */ /* 0x0023e20000004400 */
[----:B------:R-:W-:-:S03]  /*09a0*/  PRMT R60, RZ, 0x7610, R60 ;  /* 0x00007610ff3c7816 */ /* 0x000fc6000000003c */
[----:B------:R-:W-:Y:S01]  /*09b0*/  LDS.U16 R41, [R2.X4] ;  /* 0x0000000002297984 */ /* 0x000fe20000004400 */
[----:B-1----:R-:W-:-:S03]  /*09c0*/  IMAD R44, R7, 0x100, R64 ;  /* 0x00000100072c7824 */ /* 0x002fc600078e0240 */
[----:B------:R-:W-:Y:S04]  /*09d0*/  LDS.U16 R46, [R55.X4] ;  /* 0x00000000372e7984 */ /* 0x000fe80000004400 */
[----:B------:R-:W-:Y:S04]  /*09e0*/  LDS.U16 R47, [R54.X4] ;  /* 0x00000000362f7984 */ /* 0x000fe80000004400 */
[----:B------:R-:W-:Y:S04]  /*09f0*/  LDS.U16 R48, [R52.X4] ;  /* 0x0000000034307984 */ /* 0x000fe80000004400 */
[----:B------:R-:W-:Y:S04]  /*0a00*/  LDS.U16 R49, [R56.X4] ;  /* 0x0000000038317984 */ /* 0x000fe80000004400 */
[----:B------:R-:W-:Y:S04]  /*0a10*/  LDS.U16 R50, [R59.X4] ;  /* 0x000000003b327984 */ /* 0x000fe80000004400 */
[----:B------:R-:W-:Y:S04]  /*0a20*/  LDS.U16 R51, [R58.X4] ;  /* 0x000000003a337984 */ /* 0x000fe80000004400 */
[----:B------:R-:W-:Y:S06]  /*0a30*/  BAR.SYNC 0x0 ;  /* 0x0000000000007b1d */ /* 0x000fec0000000000 */
[----:B------:R-:W-:Y:S01]  /*0a40*/  IMAD R68, R37, 0x100, R64 ;  /* 0x0000010025447824 */ /* 0x000fe200078e0240 */
[----:B------:R-:W-:Y:S01]  /*0a50*/  PRMT R62, RZ, 0x7610, R62 ;  /* 0x00007610ff3e7816 */ /* 0x000fe2000000003e */
[----:B---3--:R-:W-:Y:S01]  /*0a60*/  IMAD R42, R35, 0x100, R64 ;  /* 0x00000100232a7824 */ /* 0x008fe200078e0240 */
[----:B------:R-:W-:-:S02]  /*0a70*/  PRMT R66, RZ, 0x7610, R66 ;  /* 0x00007610ff427816 */ /* 0x000fc40000000042 */
[----:B----4-:R-:W-:Y:S02]  /*0a80*/  SEL R45, R24, RZ, !P2 ;  /* 0x000000ff182d7207 */ /* 0x010fe40005000000 */
[----:B------:R-:W-:Y:S02]  /*0a90*/  SEL R25, R25, RZ, !P2 ;  /* 0x000000ff19197207 */ /* 0x000fe40005000000 */
[----:B------:R-:W-:Y:S02]  /*0aa0*/  SEL R63, R26, RZ, !P2 ;  /* 0x000000ff1a3f7207 */ /* 0x000fe40005000000 */
[----:B------:R-:W-:Y:S01]  /*0ab0*/  SEL R27, R27, RZ, !P2 ;  /* 0x000000ff1b1b7207 */ /* 0x000fe20005000000 */
[----:B------:R1:W-:Y:S01]  /*0ac0*/  STS.U16 [R6], R45 ;  /* 0x0000002d06007388 */ /* 0x0003e20000000400 */
[----:B------:R-:W-:Y:S02]  /*0ad0*/  SHF.R.U32.HI R43, RZ, 0x10, R45 ;  /* 0x00000010ff2b7819 */ /* 0x000fe4000001162d */
[----:B------:R-:W-:-:S02]  /*0ae0*/  SHF.R.U32.HI R65, RZ, 0x10, R25 ;  /* 0x00000010ff417819 */ /* 0x000fc40000011619 */
[----:B------:R-:W-:Y:S02]  /*0af0*/  SHF.R.U32.HI R67, RZ, 0x10, R63 ;  /* 0x00000010ff437819 */ /* 0x000fe4000001163f */
[----:B------:R-:W-:Y:S01]  /*0b00*/  SHF.R.U32.HI R69, RZ, 0x10, R27 ;  /* 0x00000010ff457819 */ /* 0x000fe2000001161b */
[----:B-1----:R-:W-:Y:S01]  /*0b10*/  IMAD.WIDE R44, R44, R61, c[0x0][0x170] ;  /* 0x00005c002c2c7625 */ /* 0x002fe200078e023d */
[----:B------:R-:W-:Y:S04]  /*0b20*/  STS.U16 [R6+0x4], R43 ;  /* 0x0000042b06007388 */ /* 0x000fe80000000400 */
[----:B------:R-:W-:Y:S04]  /*0b30*/  STS.U16 [R6+0x8], R25 ;  /* 0x0000081906007388 */ /* 0x000fe80000000400 */
[----:B------:R-:W-:Y:S04]  /*0b40*/  STS.U16 [R6+0x10], R63 ;  /* 0x0000103f06007388 */ /* 0x000fe80000000400 */
[----:B------:R-:W-:Y:S04]  /*0b50*/  STS.U16 [R6+0x18], R27 ;  /* 0x0000181b06007388 */ /* 0x000fe80000000400 */
[----:B------:R-:W-:Y:S04]  /*0b60*/  STS.U16 [R6+0xc], R65 ;  /* 0x00000c4106007388 */ /* 0x000fe80000000400 */
[----:B------:R-:W-:Y:S04]  /*0b70*/  STS.U16 [R6+0x14], R67 ;  /* 0x0000144306007388 */ /* 0x000fe80000000400 */
[----:B------:R-:W-:Y:S04]  /*0b80*/  STS.U16 [R6+0x1c], R69 ;  /* 0x00001c4506007388 */ /* 0x000fe80000000400 */
[----:B------:R-:W-:Y:S06]  /*0b90*/  BAR.SYNC 0x0 ;  /* 0x0000000000007b1d */ /* 0x000fec0000000000 */
[----:B------:R1:W3:Y:S01]  /*0ba0*/  @!P2 LDG.E.EL.U16 R60, [R44.64] ;  /* 0x000000042c3ca981 */ /* 0x0002e2000c2e1500 */
[----:B------:R-:W-:Y:S01]  /*0bb0*/  IMAD R24, R15, 0x100, R64 ;  /* 0x000001000f187824 */ /* 0x000fe200078e0240 */
[----:B------:R-:W-:-:S02]  /*0bc0*/  LEA R26, R11, R64, 0x8 ;  /* 0x000000400b1a7211 */ /* 0x000fc400078e40ff */
[----:B------:R-:W-:Y:S01]  /*0bd0*/  PRMT R63, RZ, 0x7610, R63 ;  /* 0x00007610ff3f7816 */ /* 0x000fe2000000003f */
[-C--:B------:R-:W-:Y:S01]  /*0be0*/  IMAD.WIDE R24, R24, R61.reuse, c[0x0][0x170] ;  /* 0x00005c0018187625 */ /* 0x080fe200078e023d */
[----:B------:R-:W-:Y:S01]  /*0bf0*/  PRMT R65, RZ, 0x7610, R65 ;  /* 0x00007610ff417816 */ /* 0x000fe20000000041 */
[----:B------:R-:W4:Y:S02]  /*0c00*/  LDS.U16 R55, [R55.X4] ;  /* 0x0000000037377984 */ /* 0x000f240000004400 */
[-C--:B------:R-:W-:Y:S02]  /*0c10*/  IMAD.WIDE R26, R26, R61.reuse, c[0x0][0x170] ;  /* 0x00005c001a1a7625 */ /* 0x080fe400078e023d */
[----:B------:R5:W2:Y:S02]  /*0c20*/  @!P2 LDG.E.EL.U16 R62, [R24.64] ;  /* 0x00000004183ea981 */ /* 0x000aa4000c2e1500 */
[----:B-1----:R-:W-:Y:S02]  /*0c30*/  IMAD.WIDE R44, R68, R61, c[0x0][0x170] ;  /* 0x00005c00442c7625 */ /* 0x002fe400078e023d */
[----:B------:R1:W2:Y:S02]  /*0c40*/  @!P2 LDG.E.EL.U16 R63, [R26.64] ;  /* 0x000000041a3fa981 */ /* 0x0002a4000c2e1500 */
[----:B------:R-:W-:-:S02]  /*0c50*/  IMAD R68, R5, 0x100, R64 ;  /* 0x0000010005447824 */ /* 0x000fc400078e0240 */
[-C--:B------:R-:W-:Y:S01]  /*0c60*/  IMAD.WIDE R42, R42, R61.reuse, c[0x0][0x170] ;  /* 0x00005c002a2a7625 */ /* 0x080fe200078e023d */
[----:B------:R-:W-:Y:S01]  /*0c70*/  PRMT R67, RZ, 0x7610, R67 ;  /* 0x00007610ff437816 */ /* 0x000fe20000000043 */
[----:B------:R4:W2:Y:S02]  /*0c80*/  @!P2 LDG.E.EL.U16 R66, [R44.64] ;  /* 0x000000042c42a981 */ /* 0x0008a4000c2e1500 */
[-C--:B-----5:R-:W-:Y:S01]  /*0c90*/  IMAD.WIDE R24, R68, R61.reuse, c[0x0][0x170] ;  /* 0x00005c0044187625 */ /* 0x0a0fe200078e023d */
[----:B------:R-:W-:Y:S01]  /*0ca0*/  LEA R68, R33, R64, 0x8 ;  /* 0x0000004021447211 */ /* 0x000fe200078e40ff */
[----:B------:R5:W2:Y:S02]  /*0cb0*/  @!P2 LDG.E.EL.U16 R65, [R42.64] ;  /* 0x000000042a41a981 */ /* 0x000aa4000c2e1500 */
[--C-:B-1----:R-:W-:Y:S01]  /*0cc0*/  IMAD R26, R13, 0x100, R64.reuse ;  /* 0x000001000d1a7824 */ /* 0x102fe200078e0240 */
[----:B------:R-:W-:Y:S01]  /*0cd0*/  PRMT R64, RZ, 0x7610, R64 ;  /* 0x00007610ff407816 */ /* 0x000fe20000000040 */
[----:B------:R1:W2:Y:S02]  /*0ce0*/  @!P2 LDG.E.EL.U16 R67, [R24.64] ;  /* 0x000000041843a981 */ /* 0x0002a4000c2e1500 */
[-C--:B------:R-:W-:Y:S01]  /*0cf0*/  IMAD.WIDE R26, R26, R61.reuse, c[0x0][0x170] ;  /* 0x00005c001a1a7625 */ /* 0x080fe200078e023d */
[----:B------:R-:W-:Y:S01]  /*0d00*/  ISETP.GT.AND P1, PT, R0, 0x7f, PT ;  /* 0x0000007f0000780c */ /* 0x000fe20003f24270 */
[----:B------:R-:W2:Y:S02]  /*0d10*/  LDS.U16 R54, [R54.X4] ;  /* 0x0000000036367984 */ /* 0x000ea40000004400 */
[----:B-----5:R-:W-:Y:S01]  /*0d20*/  IMAD.WIDE R42, R68, R61, c[0x0][0x170] ;  /* 0x00005c00442a7625 */ /* 0x020fe200078e023d */
[----:B------:R-:W-:Y:S01]  /*0d30*/  PRMT R61, RZ, 0x7610, R61 ;  /* 0x00007610ff3d7816 */ /* 0x000fe2000000003d */
[----:B------:R5:W2:Y:S02]  /*0d40*/  @!P2 LDG.E.EL.U16 R64, [R26.64] ;  /* 0x000000041a40a981 */ /* 0x000aa4000c2e1500 */
[----:B------:R-:W-:-:S02]  /*0d50*/  IMAD.U32 R53, R53, 0x10000, RZ ;  /* 0x0001000035357824 */ /* 0x000fc400078e00ff */
[----:B0-----:R-:W-:Y:S01]  /*0d60*/  IMAD.U32 R57, R57, 0x10000, RZ ;  /* 0x0001000039397824 */ /* 0x001fe200078e00ff */
[----:B------:R0:W2:Y:S01]  /*0d70*/  @!P2 LDG.E.EL.U16 R61, [R42.64] ;  /* 0x000000042a3da981 */ /* 0x0000a2000c2e1500 */
[----:B------:R-:W-:-:S03]  /*0d80*/  ISETP.GE.AND P3, PT, R0, 0x80, PT ;  /* 0x000000800000780c */ /* 0x000fc60003f66270 */
[----:B------:R-:W2:Y:S01]  /*0d90*/  LDS.U16 R52, [R52.X4] ;  /* 0x0000000034347984 */ /* 0x000ea20000004400 */
[----:B----4-:R-:W-:-:S03]  /*0da0*/  IMAD.U32 R44, R55, 0x10000, RZ ;  /* 0x00010000372c7824 */ /* 0x010fc600078e00ff */
[----:B------:R-:W-:Y:S02]  /*0db0*/  LDS.U16 R56, [R56.X4] ;  /* 0x0000000038387984 */ /* 0x000fe40000004400 */
[----:B-1----:R-:W-:Y:S02]  /*0dc0*/  LOP3.LUT R24, R44, 0x80000000, RZ, 0x3c, !PT ;  /* 0x800000002c187812 */ /* 0x002fe400078e3cff */
[----:B------:R-:W-:Y:S01]  /*0dd0*/  SHF.L.U32 R55, R2, 0x1, RZ ;  /* 0x0000000102377819 */ /* 0x000fe200000006ff */
[----:B------:R-:W1:Y:S01]  /*0de0*/  LDS.U16 R59, [R59.X4] ;  /* 0x000000003b3b7984 */ /* 0x000e620000004400 */
[----:B0-----:R-:W-:-:S03]  /*0df0*/  IADD3 R42, R9, 0x20000, RZ ;  /* 0x00020000092a7810 */ /* 0x001fc60007ffe0ff */
[----:B------:R-:W0:Y:S01]  /*0e00*/  LDS.U16 R58, [R58.X4] ;  /* 0x000000003a3a7984 */ /* 0x000e220000004400 */
[----:B-----5:R-:W-:Y:S01]  /*0e10*/  CS2R R26, SRZ ;  /* 0x00000000001a7805 */ /* 0x020fe2000001ff00 */
[----:B---3--:R-:W-:-:S05]  /*0e20*/  SEL R25, R60, RZ, !P2 ;  /* 0x000000ff3c197207 */ /* 0x008fca0005000000 */
[----:B------:R-:W-:-:S04]  /*0e30*/  IMAD.U32 R45, R25, 0x10000, RZ ;  /* 0x00010000192d7824 */ /* 0x000fc800078e00ff */
[----:B------:R-:W-:Y:S02]  /*0e40*/  FFMA R24, R24, R45, RZ ;  /* 0x0000002d18187223 */ /* 0x000fe400000000ff */
[----:B------:R-:W3:Y:S03]  /*0e50*/  LDS.U16 R45, [R2.X4] ;  /* 0x00000000022d7984 */ /* 0x000ee60000004400 */
[----:B------:R-:W-:-:S05]  /*0e60*/  FSEL R24, R24, RZ, P1 ;  /* 0x000000ff18187208 */ /* 0x000fca0000800000 */
[----:B------:R-:W-:Y:S01]  /*0e70*/  FFMA R44, R53, R57, R24 ;  /* 0x00000039352c7223 */ /* 0x000fe20000000018 */
[----:B------:R-:W-:Y:S01]  /*0e80*/  LOP3.LUT R53, R2, 0x380, RZ, 0xfc, !PT ;  /* 0x0000038002357812 */ /* 0x000fe200078efcff */
[----:B------:R-:W-:Y:S01]  /*0e90*/  IMAD.MOV.U32 R57, RZ, RZ, 0x2 ;  /* 0x00000002ff397424 */ /* 0x000fe200078e00ff */
[----:B--2---:R-:W-:Y:S02]  /*0ea0*/  SEL R62, R62, RZ, !P2 ;  /* 0x000000ff3e3e7207 */ /* 0x004fe40005000000 */
[----:B------:R-:W-:Y:S02]  /*0eb0*/  SEL R68, R63, RZ, !P2 ;  /* 0x000000ff3f447207 */ /* 0x000fe40005000000 */
[----:B------:R-:W-:Y:S01]  /*0ec0*/  LDS.U16 R53, [R53.X4] ;  /* 0x0000000035357984 */ /* 0x000fe20000004400 */
[----:B------:R-:W-:Y:S02]  /*0ed0*/  SEL R65, R65, RZ, !P2 ;  /* 0x000000ff41417207 */ /* 0x000fe40005000000 */
[----:B------:R-:W-:Y:S01]  /*0ee0*/  SEL R66, R66, RZ, !P2 ;  /* 0x000000ff42427207 */ /* 0x000fe20005000000 */
[----:B------:R-:W-:Y:S06]  /*0ef0*/  BAR.SYNC 0x0 ;  /* 0x0000000000007b1d */ /* 0x000fec0000000000 */
[----:B------:R2:W-:Y:S01]  /*0f00*/  STS.U16 [R55+0x100], R25 ;  /* 0x0001001937007388 */ /* 0x0005e20000000400 */
[----:B------:R-:W-:-:S02]  /*0f10*/  SEL R60, R67, RZ, !P2 ;  /* 0x000000ff433c7207 */ /* 0x000fc40005000000 */
[----:B------:R-:W-:Y:S01]  /*0f20*/  SEL R64, R64, RZ, !P2 ;  /* 0x000000ff40407207 */ /* 0x000fe20005000000 */
[----:B------:R-:W-:Y:S01]  /*0f30*/  IMAD.WIDE R42, R42, R57, c[0x0][0x160] ;  /* 0x000058002a2a7625 */ /* 0x000fe200078e0239 */
[----:B------:R-:W-:Y:S01]  /*0f40*/  SEL R61, R61, RZ, !P2 ;  /* 0x000000ff3d3d7207 */ /* 0x000fe20005000000 */
[----:B--2---:R-:W-:Y:S01]  /*0f50*/  CS2R R24, SRZ ;  /* 0x0000000000187805 */ /* 0x004fe2000001ff00 */
[----:B------:R-:W-:Y:S04]  /*0f60*/  STS.U16 [R55], R62 ;  /* 0x0000003e37007388 */ /* 0x000fe80000000400 */
[----:B------:R-:W-:Y:S04]  /*0f70*/  STS.U16 [R55+0x200], R68 ;  /* 0x0002004437007388 */ /* 0x000fe80000000400 */
[----:B------:R-:W-:Y:S04]  /*0f80*/  STS.U16 [R55+0x300], R65 ;  /* 0x0003004137007388 */ /* 0x000fe80000000400 */
[----:B------:R-:W-:Y:S04]  /*0f90*/  STS.U16 [R55+0x400], R66 ;  /* 0x0004004237007388 */ /* 0x000fe80000000400 */
[----:B------:R-:W-:Y:S04]  /*0fa0*/  STS.U16 [R55+0x500], R60 ;  /* 0x0005003c37007388 */ /* 0x000fe80000000400 */
[----:B------:R-:W-:Y:S04]  /*0fb0*/  STS.U16 [R55+0x600], R64 ;  /* 0x0006004037007388 */ /* 0x000fe80000000400 */
[----:B------:R-:W-:Y:S04]  /*0fc0*/  STS.U16 [R55+0x700], R61 ;  /* 0x0007003d37007388 */ /* 0x000fe80000000400 */
[----:B------:R-:W-:Y:S06]  /*0fd0*/  BAR.SYNC 0x0 ;  /* 0x0000000000007b1d */ /* 0x000fec0000000000 */
[----:B------:R-:W2:Y:S01]  /*0fe0*/  @!P3 LDG.E.EL.128 R24, [R42.64] ;  /* 0x000000042a18b981 */ /* 0x000ea2000c2e1d00 */
[----:B------:R-:W-:-:S02]  /*0ff0*/  IMAD.U32 R54, R54, 0x10000, RZ ;  /* 0x0001000036367824 */ /* 0x000fc400078e00ff */
[----:B------:R-:W-:Y:S02]  /*1000*/  IMAD.U32 R52, R52, 0x10000, RZ ;  /* 0x0001000034347824 */ /* 0x000fe400078e00ff */
[----:B------:R-:W-:Y:S01]  /*1010*/  IMAD.U32 R55, R68, 0x10000, RZ ;  /* 0x0001000044377824 */ /* 0x000fe200078e00ff */
[----:B------:R-:W-:Y:S02]  /*1020*/  LOP3.LUT R54, R54, 0x80000000, RZ, 0x3c, !PT ;  /* 0x8000000036367812 */ /* 0x000fe400078e3cff */
[----:B------:R-:W-:Y:S01]  /*1030*/  SHF.L.U32 R63, R28, 0x10, RZ ;  /* 0x000000101c3f7819 */ /* 0x000fe200000006ff */
[----:B------:R-:W-:Y:S01]  /*1040*/  IMAD.U32 R65, R65, 0x10000, RZ ;  /* 0x0001000041417824 */ /* 0x000fe200078e00ff */
[----:B------:R-:W-:Y:S01]  /*1050*/  LOP3.LUT R28, R52, 0x80000000, RZ, 0x3c, !PT ;  /* 0x80000000341c7812 */ /* 0x000fe200078e3cff */
[----:B------:R-:W-:Y:S01]  /*1060*/  FFMA R54, R54, R55, RZ ;  /* 0x0000003736367223 */ /* 0x000fe200000000ff */
[----:B------:R-:W-:-:S03]  /*1070*/  IMAD.U32 R30, R30, 0x10000, RZ ;  /* 0x000100001e1e7824 */ /* 0x000fc600078e00ff */
[----:B------:R-:W-:Y:S01]  /*1080*/  FFMA R28, R28, R65, RZ ;  /* 0x000000411c1c7223 */ /* 0x000fe200000000ff */
[----:B------:R-:W-:Y:S01]  /*1090*/  FSEL R55, R54, RZ, P1 ;  /* 0x000000ff36377208 */ /* 0x000fe20000800000 */
[----:B------:R-:W-:Y:S01]  /*10a0*/  IMAD.U32 R31, R31, 0x10000, RZ ;  /* 0x000100001f1f7824 */ /* 0x000fe200078e00ff */
[----:B------:R-:W-:Y:S02]  /*10b0*/  IADD3 R68, R0, 0x80, RZ ;  /* 0x0000008000447810 */ /* 0x000fe40007ffe0ff */
[----:B------:R-:W-:Y:S01]  /*10c0*/  FSEL R28, R28, RZ, P1 ;  /* 0x000000ff1c1c7208 */ /* 0x000fe20000800000 */
[----:B------:R-:W-:Y:S01]  /*10d0*/  FFMA R52, R30, R63, R55 ;  /* 0x0000003f1e347223 */ /* 0x000fe20000000037 */
[----:B------:R-:W-:Y:S01]  /*10e0*/  IMAD.U32 R63, R29, 0x10000, RZ ;  /* 0x000100001d3f7824 */ /* 0x000fe200078e00ff */
[----:B------:R-:W-:-:S03]  /*10f0*/  LEA R54, R7, R68, 0x8 ;  /* 0x0000004407367211 */ /* 0x000fc600078e40ff */
[----:B------:R-:W-:Y:S02]  /*1100*/  FFMA R63, R31, R63, R28 ;  /* 0x0000003f1f3f7223 */ /* 0x000fe4000000001c */
[----:B------:R-:W-:Y:S01]  /*1110*/  LDS.128 R28, [R2.X16] ;  /* 0x00000000021c7984 */ /* 0x000fe2000000cc00 */
[----:B------:R-:W-:Y:S02]  /*1120*/  PRMT R7, RZ, 0x7610, R7 ;  /* 0x00007610ff077816 */ /* 0x000fe40000000007 */
[----:B------:R-:W-:Y:S01]  /*1130*/  LEA R13, R13, R68, 0x8 ;  /* 0x000000440d0d7211 */ /* 0x000fe200078e40ff */
[----:B------:R-:W-:Y:S06]  /*1140*/  BAR.SYNC 0x0 ;  /* 0x0000000000007b1d */ /* 0x000fec0000000000 */
[----:B--2---:R-:W-:-:S02]  /*1150*/  SEL R25, R25, RZ, !P3 ;  /* 0x000000ff19197207 */ /* 0x004fc40005800000 */
[----:B------:R-:W-:Y:S02]  /*1160*/  SEL R55, R24, RZ, !P3 ;  /* 0x000000ff18377207 */ /* 0x000fe40005800000 */
[----:B------:R-:W-:Y:S02]  /*1170*/  SHF.R.U32.HI R24, RZ, 0x10, R25 ;  /* 0x00000010ff187819 */ /* 0x000fe40000011619 */
[----:B------:R-:W-:Y:S02]  /*1180*/  SEL R65, R26, RZ, !P3 ;  /* 0x000000ff1a417207 */ /* 0x000fe40005800000 */
[----:B------:R-:W-:Y:S01]  /*1190*/  SEL R67, R27, RZ, !P3 ;  /* 0x000000ff1b437207 */ /* 0x000fe20005800000 */
[----:B------:R2:W-:Y:S01]  /*11a0*/  STS.U16 [R6], R55 ;  /* 0x0000003706007388 */ /* 0x0005e20000000400 */
[----:B------:R-:W-:Y:S02]  /*11b0*/  SHF.R.U32.HI R69, RZ, 0x10, R55 ;  /* 0x00000010ff457819 */ /* 0x000fe40000011637 */
[----:B------:R-:W-:Y:S01]  /*11c0*/  SHF.R.U32.HI R26, RZ, 0x10, R65 ;  /* 0x00000010ff1a7819 */ /* 0x000fe20000011641 */
[----:B------:R-:W-:Y:S04]  /*11d0*/  STS.U16 [R6+0x8], R25 ;  /* 0x0000081906007388 */ /* 0x000fe80000000400 */
[----:B------:R4:W-:Y:S01]  /*11e0*/  STS.U16 [R6+0xc], R24 ;  /* 0x00000c1806007388 */ /* 0x0009e20000000400 */
[----:B--2---:R-:W-:-:S03]  /*11f0*/  SHF.R.U32.HI R55, RZ, 0x10, R67 ;  /* 0x00000010ff377819 */ /* 0x004fc60000011643 */
[----:B------:R-:W-:Y:S01]  /*1200*/  STS.U16 [R6+0x4], R69 ;  /* 0x0000044506007388 */ /* 0x000fe20000000400 */
[----:B----4-:R-:W-:-:S03]  /*1210*/  IMAD.WIDE R24, R54, R57, c[0x0][0x170] ;  /* 0x00005c0036187625 */ /* 0x010fc600078e0239 */
[----:B------:R-:W-:Y:S01]  /*1220*/  STS.U16 [R6+0x10], R65 ;  /* 0x0000104106007388 */ /* 0x000fe20000000400 */
[----:B------:R-:W-:-:S03]  /*1230*/  IMAD R54, R11, 0x100, R68 ;  /* 0x000001000b367824 */ /* 0x000fc600078e0244 */
[----:B------:R2:W-:Y:S01]  /*1240*/  STS.U16 [R6+0x14], R26 ;  /* 0x0000141a06007388 */ /* 0x0005e20000000400 */
[----:B------:R-:W-:-:S03]  /*1250*/  PRMT R11, RZ, 0x7610, R11 ;  /* 0x00007610ff0b7816 */ /* 0x000fc6000000000b */
[----:B------:R-:W-:Y:S04]  /*1260*/  STS.U16 [R6+0x18], R67 ;  /* 0x0000184306007388 */ /* 0x000fe80000000400 */
[----:B------:R-:W-:Y:S01]  /*1270*/  STS.U16 [R6+0x1c], R55 ;  /* 0x00001c3706007388 */ /* 0x000fe20000000400 */
[----:B--2---:R-:W-:-:S03]  /*1280*/  IMAD.WIDE R26, R54, R57, c[0x0][0x170] ;  /* 0x00005c00361a7625 */ /* 0x004fc600078e0239 */
[----:B------:R-:W-:Y:S06]  /*1290*/  BAR.SYNC 0x0 ;  /* 0x0000000000007b1d */ /* 0x000fec0000000000 */
[----:B------:R2:W4:Y:S01]  /*12a0*/  @!P3 LDG.E.EL.U16 R7, [R24.64] ;  /* 0x000000041807b981 */ /* 0x000522000c2e1500 */
[----:B------:R-:W-:Y:S01]  /*12b0*/  IMAD R54, R35, 0x100, R68 ;  /* 0x0000010023367824 */ /* 0x000fe200078e0244 */
[----:B------:R-:W-:Y:S02]  /*12c0*/  PRMT R35, RZ, 0x7610, R35 ;  /* 0x00007610ff237816 */ /* 0x000fe40000000023 */
[----:B------:R5:W4:Y:S01]  /*12d0*/  @!P3 LDG.E.EL.U16 R11, [R26.64] ;  /* 0x000000041a0bb981 */ /* 0x000b22000c2e1500 */
[----:B------:R-:W-:-:S05]  /*12e0*/  IMAD.WIDE R54, R54, R57, c[0x0][0x170] ;  /* 0x00005c0036367625 */ /* 0x000fca00078e0239 */
[----:B------:R0:W4:Y:S01]  /*12f0*/  @!P3 LDG.E.EL.U16 R35, [R54.64] ;  /* 0x000000043623b981 */ /* 0x000122000c2e1500 */
[----:B------:R-:W-:Y:S01]  /*1300*/  IMAD R65, R37, 0x100, R68 ;  /* 0x0000010025417824 */ /* 0x000fe200078e0244 */
[----:B------:R-:W-:-:S03]  /*1310*/  PRMT R37, RZ, 0x7610, R37 ;  /* 0x00007610ff257816 */ /* 0x000fc60000000025 */
[----:B--2---:R-:W-:-:S04]  /*1320*/  IMAD.WIDE R24, R65, R57, c[0x0][0x170] ;  /* 0x00005c0041187625 */ /* 0x004fc800078e0239 */
[----:B------:R-:W-:Y:S01]  /*1330*/  IMAD R65, R5, 0x100, R68 ;  /* 0x0000010005417824 */ /* 0x000fe200078e0244 */
[----:B------:R-:W-:Y:S01]  /*1340*/  PRMT R5, RZ, 0x7610, R5 ;  /* 0x00007610ff057816 */ /* 0x000fe20000000005 */
[-C--:B0-----:R-:W-:Y:S01]  /*1350*/  IMAD.WIDE R54, R13, R57.reuse, c[0x0][0x170] ;  /* 0x00005c000d367625 */ /* 0x081fe200078e0239 */
[----:B------:R0:W2:Y:S03]  /*1360*/  @!P3 LDG.E.EL.U16 R37, [R24.64] ;  /* 0x000000041825b981 */ /* 0x0000a6000c2e1500 */
[----:B-----5:R-:W-:Y:S01]  /*1370*/  IMAD.WIDE R26, R65, R57, c[0x0][0x170] ;  /* 0x00005c00411a7625 */ /* 0x020fe200078e0239 */
[----:B------:R-:W-:-:S03]  /*1380*/  PRMT R65, RZ, 0x7610, R65 ;  /* 0x00007610ff417816 */ /* 0x000fc60000000041 */
[--C-:B------:R-:W-:Y:S01]  /*1390*/  IMAD R13, R33, 0x100, R68.reuse ;  /* 0x00000100210d7824 */ /* 0x100fe200078e0244 */
[----:B------:R-:W-:Y:S01]  /*13a0*/  PRMT R33, RZ, 0x7610, R33 ;  /* 0x00007610ff217816 */ /* 0x000fe20000000021 */
[----:B------:R5:W2:Y:S02]  /*13b0*/  @!P3 LDG.E.EL.U16 R5, [R26.64] ;  /* 0x000000041a05b981 */ /* 0x000aa4000c2e1500 */
[----:B0-----:R-:W-:Y:S02]  /*13c0*/  IMAD.WIDE R24, R13, R57, c[0x0][0x170] ;  /* 0x00005c000d187625 */ /* 0x001fe400078e0239 */
[----:B------:R0:W2:Y:S04]  /*13d0*/  @!P3 LDG.E.EL.U16 R65, [R54.64] ;  /* 0x000000043641b981 */ /* 0x0000a8000c2e1500 */
[----:B------:R0:W2:Y:S01]  /*13e0*/  @!P3 LDG.E.EL.U16 R33, [R24.64] ;  /* 0x000000041821b981 */ /* 0x0000a2000c2e1500 */
[----:B------:R-:W-:Y:S01]  /*13f0*/  IMAD R68, R15, 0x100, R68 ;  /* 0x000001000f447824 */ /* 0x000fe200078e0244 */
[----:B------:R-:W-:-:S03]  /*1400*/  PRMT R67, RZ, 0x7610, R67 ;  /* 0x00007610ff437816 */ /* 0x000fc60000000043 */
[----:B-----5:R-:W-:-:S05]  /*1410*/  IMAD.WIDE R26, R68, R57, c[0x0][0x170] ;  /* 0x00005c00441a7625 */ /* 0x020fca00078e0239 */
[----:B------:R5:W2:Y:S01]  /*1420*/  @!P3 LDG.E.EL.U16 R67, [R26.64] ;  /* 0x000000041a43b981 */ /* 0x000aa2000c2e1500 */
[----:B-1----:R-:W-:Y:S01]  /*1430*/  IMAD.U32 R15, R59, 0x10000, RZ ;  /* 0x000100003b0f7824 */ /* 0x002fe200078e00ff */
[----:B------:R-:W-:Y:S01]  /*1440*/  LOP3.LUT R68, R2, 0x80, RZ, 0xfc, !PT ;  /* 0x0000008002447812 */ /* 0x000fe200078efcff */
[----:B------:R-:W-:-:S03]  /*1450*/  IMAD.U32 R60, R60, 0x10000, RZ ;  /* 0x000100003c3c7824 */ /* 0x000fc600078e00ff */
[----:B------:R-:W-:Y:S02]  /*1460*/  LOP3.LUT R15, R15, 0x80000000, RZ, 0x3c, !PT ;  /* 0x800000000f0f7812 */ /* 0x000fe400078e3cff */
[----:B------:R-:W1:Y:S03]  /*1470*/  LDS.U16 R68, [R68.X4] ;  /* 0x0000000044447984 */ /* 0x000e660000004400 */
[----:B-----5:R-:W-:Y:S01]  /*1480*/  FFMA R26, R15, R60, RZ ;  /* 0x0000003c0f1a7223 */ /* 0x020fe200000000ff */
[----:B------:R-:W-:Y:S01]  /*1490*/  LOP3.LUT R15, R2, 0x100, RZ, 0xfc, !PT ;  /* 0x00000100020f7812 */ /* 0x000fe200078efcff */
[----:B------:R-:W-:Y:S01]  /*14a0*/  IMAD.U32 R13, R56, 0x10000, RZ ;  /* 0x00010000380d7824 */ /* 0x000fe200078e00ff */
[----:B0-----:R-:W-:Y:S02]  /*14b0*/  LOP3.LUT R24, R2, 0x180, RZ, 0xfc, !PT ;  /* 0x0000018002187812 */ /* 0x001fe400078efcff */
[----:B------:R-:W-:-:S02]  /*14c0*/  SHF.L.U32 R66, R66, 0x10, RZ ;  /* 0x0000001042427819 */ /* 0x000fc400000006ff */
[----:B------:R-:W-:Y:S01]  /*14d0*/  LDS.U16 R15, [R15.X4] ;  /* 0x000000000f0f7984 */ /* 0x000fe20000004400 */
[----:B------:R-:W-:-:S03]  /*14e0*/  LOP3.LUT R13, R13, 0x80000000, RZ, 0x3c, !PT ;  /* 0x800000000d0d7812 */ /* 0x000fc600078e3cff */
[----:B------:R-:W0:Y:S02]  /*14f0*/  LDS.U16 R24, [R24.X4] ;  /* 0x0000000018187984 */ /* 0x000e240000004400 */
[----:B------:R-:W-:Y:S01]  /*1500*/  FFMA R25, R13, R66, RZ ;  /* 0x000000420d197223 */ /* 0x000fe200000000ff */
[----:B------:R-:W-:Y:S02]  /*1510*/  IMAD.U32 R13, R58, 0x10000, RZ ;  /* 0x000100003a0d7824 */ /* 0x000fe400078e00ff */
[----:B------:R-:W-:-:S03]  /*1520*/  IMAD.U32 R64, R64, 0x10000, RZ ;  /* 0x0001000040407824 */ /* 0x000fc600078e00ff */
[----:B------:R-:W-:Y:S01]  /*1530*/  LOP3.LUT R13, R13, 0x80000000, RZ, 0x3c, !PT ;  /* 0x800000000d0d7812 */ /* 0x000fe200078e3cff */
[----:B------:R-:W-:-:S04]  /*1540*/  IMAD.U32 R27, R4, 0x10000, RZ ;  /* 0x00010000041b7824 */ /* 0x000fc800078e00ff */
[----:B------:R-:W-:Y:S01]  /*1550*/  FFMA R13, R13, R64, RZ ;  /* 0x000000400d0d7223 */ /* 0x000fe200000000ff */
[----:B---3--:R-:W-:Y:S01]  /*1560*/  IMAD.U32 R4, R45, 0x10000, RZ ;  /* 0x000100002d047824 */ /* 0x008fe200078e00ff */
[----:B------:R-:W-:Y:S01]  /*1570*/  FSEL R69, R26, RZ, P1 ;  /* 0x000000ff1a457208 */ /* 0x000fe20000800000 */
[----:B------:R-:W-:Y:S01]  /*1580*/  IMAD.U32 R54, R12, 0x10000, RZ ;  /* 0x000100000c367824 */ /* 0x000fe200078e00ff */
[----:B------:R-:W-:Y:S02]  /*1590*/  SHF.L.U32 R45, R38, 0x10, RZ ;  /* 0x00000010262d7819 */ /* 0x000fe400000006ff */
[----:B------:R-:W-:Y:S02]  /*15a0*/  FSEL R26, R13, RZ, P1 ;  /* 0x000000ff0d1a7208 */ /* 0x000fe40000800000 */
[----:B------:R-:W-:Y:S01]  /*15b0*/  SHF.L.U32 R55, R10, 0x10, RZ ;  /* 0x000000100a377819 */ /* 0x000fe200000006ff */
[----:B------:R-:W-:Y:S01]  /*15c0*/  IMAD.U32 R10, R34, 0x10000, RZ ;  /* 0x00010000220a7824 */ /* 0x000fe200078e00ff */
[----:B------:R-:W-:Y:S01]  /*15d0*/  FSEL R25, R25, RZ, P1 ;  /* 0x000000ff19197208 */ /* 0x000fe20000800000 */
[----:B------:R-:W-:Y:S01]  /*15e0*/  FFMA R13, R45, R54, R26 ;  /* 0x000000362d0d7223 */ /* 0x000fe2000000001a */
[----:B------:R-:W-:-:S03]  /*15f0*/  LOP3.LUT R26, R2, 0x280, RZ, 0xfc, !PT ;  /* 0x00000280021a7812 */ /* 0x000fc600078efcff */
[----:B------:R-:W-:Y:S01]  /*1600*/  FFMA R10, R10, R27, R25 ;  /* 0x0000001b0a0a7223 */ /* 0x000fe20000000019 */
[----:B------:R-:W-:Y:S01]  /*1610*/  LOP3.LUT R25, R2, 0x300, RZ, 0xfc, !PT ;  /* 0x0000030002197812 */ /* 0x000fe200078efcff */
[----:B------:R-:W-:Y:S01]  /*1620*/  IMAD.U32 R59, R62, 0x10000, RZ ;  /* 0x000100003e3b7824 */ /* 0x000fe200078e00ff */
[----:B------:R-:W-:Y:S01]  /*1630*/  LOP3.LUT R4, R4, 0x80000000, RZ, 0x3c, !PT ;  /* 0x8000000004047812 */ /* 0x000fe200078e3cff */
[----:B------:R-:W-:Y:S01]  /*1640*/  IMAD.U32 R12, R36, 0x10000, RZ ;  /* 0x00010000240c7824 */ /* 0x000fe200078e00ff */
[----:B------:R-:W3:Y:S01]  /*1650*/  LDS.U16 R26, [R26.X4] ;  /* 0x000000001a1a7984 */ /* 0x000ee20000004400 */
[----:B-1----:R-:W-:Y:S02]  /*1660*/  IMAD.U32 R36, R68, 0x10000, RZ ;  /* 0x0001000044247824 */ /* 0x002fe400078e00ff */
[----:B------:R-:W-:Y:S01]  /*1670*/  FFMA R59, R4, R59, RZ ;  /* 0x0000003b043b7223 */ /* 0x000fe200000000ff */
[----:B------:R-:W1:Y:S01]  /*1680*/  LDS.U16 R25, [R25.X4] ;  /* 0x0000000019197984 */ /* 0x000e620000004400 */
[----:B------:R-:W-:Y:S01]  /*1690*/  SHF.L.U32 R4, R53, 0x10, RZ ;  /* 0x0000001035047819 */ /* 0x000fe200000006ff */
[----:B------:R-:W-:Y:S01]  /*16a0*/  IMAD.U32 R61, R61, 0x10000, RZ ;  /* 0x000100003d3d7824 */ /* 0x000fe200078e00ff */
[----:B------:R-:W-:-:S02]  /*16b0*/  LOP3.LUT R27, R2, 0x200, RZ, 0xfc, !PT ;  /* 0x00000200021b7812 */ /* 0x000fc400078efcff */
[----:B------:R-:W-:Y:S01]  /*16c0*/  LOP3.LUT R4, R4, 0x80000000, RZ, 0x3c, !PT ;  /* 0x8000000004047812 */ /* 0x000fe200078e3cff */
[----:B------:R-:W-:Y:S01]  /*16d0*/  IMAD.U32 R54, R32, 0x10000, RZ ;  /* 0x0001000020367824 */ /* 0x000fe200078e00ff */
[----:B------:R-:W-:Y:S01]  /*16e0*/  FSEL R59, R59, RZ, P1 ;  /* 0x000000ff3b3b7208 */ /* 0x000fe20000800000 */
[----:B------:R-:W-:Y:S01]  /*16f0*/  FFMA R12, R12, R55, R69 ;  /* 0x000000370c0c7223 */ /* 0x000fe20000000045 */
[----:B0-----:R-:W-:Y:S01]  /*1700*/  IMAD.U32 R24, R24, 0x10000, RZ ;  /* 0x0001000018187824 */ /* 0x001fe200078e00ff */
[----:B------:R-:W-:Y:S01]  /*1710*/  LOP3.LUT R55, R2, 0x380, RZ, 0xfc, !PT ;  /* 0x0000038002377812 */ /* 0x000fe200078efcff */
[----:B------:R-:W-:Y:S01]  /*1720*/  FFMA R4, R4, R61, RZ ;  /* 0x0000003d04047223 */ /* 0x000fe200000000ff */
[----:B------:R-:W0:Y:S04]  /*1730*/  LDS.U16 R27, [R27.X4] ;  /* 0x000000001b1b7984 */ /* 0x000e280000004400 */
[----:B------:R-:W5:Y:S01]  /*1740*/  LDS.U16 R32, [R55.X4] ;  /* 0x0000000037207984 */ /* 0x000f620000004400 */
[----:B------:R-:W-:-:S02]  /*1750*/  IMAD.U32 R8, R8, 0x10000, RZ ;  /* 0x0001000008087824 */ /* 0x000fc400078e00ff */
[----:B---3--:R-:W-:Y:S02]  /*1760*/  IMAD.U32 R26, R26, 0x10000, RZ ;  /* 0x000100001a1a7824 */ /* 0x008fe400078e00ff */
[----:B-1----:R-:W-:Y:S01]  /*1770*/  IMAD.U32 R25, R25, 0x10000, RZ ;  /* 0x0001000019197824 */ /* 0x002fe200078e00ff */
[----:B------:R-:W-:Y:S01]  /*1780*/  ISETP.GT.AND P0, PT, R0, 0xff, PT ;  /* 0x000000ff0000780c */ /* 0x000fe20003f04270 */
[----:B------:R-:W-:Y:S02]  /*1790*/  IMAD.U32 R49, R49, 0x10000, RZ ;  /* 0x0001000031317824 */ /* 0x000fe400078e00ff */
[----:B0-----:R-:W-:Y:S01]  /*17a0*/  IMAD.U32 R27, R27, 0x10000, RZ ;  /* 0x000100001b1b7824 */ /* 0x001fe200078e00ff */
[----:B-----5:R-:W-:Y:S01]  /*17b0*/  SHF.L.U32 R32, R32, 0x10, RZ ;  /* 0x0000001020207819 */ /* 0x020fe200000006ff */
[----:B------:R-:W-:Y:S01]  /*17c0*/  IMAD.U32 R46, R46, 0x10000, RZ ;  /* 0x000100002e2e7824 */ /* 0x000fe200078e00ff */
[----:B------:R-:W-:Y:S01]  /*17d0*/  SHF.L.U32 R47, R47, 0x10, RZ ;  /* 0x000000102f2f7819 */ /* 0x000fe200000006ff */
[----:B------:R-:W-:Y:S01]  /*17e0*/  IMAD.U32 R48, R48, 0x10000, RZ ;  /* 0x0001000030307824 */ /* 0x000fe200078e00ff */
[----:B------:R-:W-:Y:S01]  /*17f0*/  FSEL R49, R49, RZ, P0 ;  /* 0x000000ff31317208 */ /* 0x000fe20000000000 */
[----:B------:R-:W-:Y:S01]  /*1800*/  IMAD.U32 R50, R50, 0x10000, RZ ;  /* 0x0001000032327824 */ /* 0x000fe200078e00ff */
[----:B------:R-:W-:Y:S01]  /*1810*/  SHF.L.U32 R40, R40, 0x10, RZ ;  /* 0x0000001028287819 */ /* 0x000fe200000006ff */
[----:B------:R-:W-:-:S02]  /*1820*/  IMAD.U32 R51, R51, 0x10000, RZ ;  /* 0x0001000033337824 */ /* 0x000fc400078e00ff */
[----:B------:R-:W-:Y:S01]  /*1830*/  IMAD.U32 R41, R41, 0x10000, RZ ;  /* 0x0001000029297824 */ /* 0x000fe200078e00ff */
[----:B------:R-:W-:Y:S02]  /*1840*/  FSEL R40, R40, RZ, P0 ;  /* 0x000000ff28287208 */ /* 0x000fe40000000000 */
[----:B------:R-:W-:Y:S02]  /*1850*/  FSEL R50, R50, RZ, P0 ;  /* 0x000000ff32327208 */ /* 0x000fe40000000000 */
[----:B------:R-:W-:Y:S02]  /*1860*/  FSEL R51, R51, RZ, P0 ;  /* 0x000000ff33337208 */ /* 0x000fe40000000000 */
[----:B------:R-:W-:Y:S02]  /*1870*/  FSEL R41, R41, RZ, P0 ;  /* 0x000000ff29297208 */ /* 0x000fe40000000000 */
[----:B----4-:R-:W-:-:S05]  /*1880*/  SEL R7, R7, RZ, !P3 ;  /* 0x000000ff07077207 */ /* 0x010fca0005800000 */
[----:B------:R-:W-:Y:S01]  /*1890*/  IMAD.U32 R34, R7, 0x10000, RZ ;  /* 0x0001000007227824 */ /* 0x000fe200078e00ff */
[----:B------:R-:W-:-:S03]  /*18a0*/  SEL R11, R11, RZ, !P3 ;  /* 0x000000ff0b0b7207 */ /* 0x000fc60005800000 */
[----:B------:R-:W-:Y:S01]  /*18b0*/  FMUL R36, R36, R34 ;  /* 0x0000002224247220 */ /* 0x000fe20000400000 */
[----:B------:R-:W-:Y:S01]  /*18c0*/  IMAD.U32 R34, R14, 0x10000, RZ ;  /* 0x000100000e227824 */ /* 0x000fe200078e00ff */
[----:B------:R-:W-:Y:S01]  /*18d0*/  SEL R14, R35, RZ, !P3 ;  /* 0x000000ff230e7207 */ /* 0x000fe20005800000 */
[----:B------:R-:W-:Y:S01]  /*18e0*/  IMAD.U32 R35, R15, 0x10000, RZ ;  /* 0x000100000f237824 */ /* 0x000fe200078e00ff */
[----:B------:R-:W-:-:S03]  /*18f0*/  SHF.L.U32 R38, R11, 0x10, RZ ;  /* 0x000000100b267819 */ /* 0x000fc600000006ff */
[----:B------:R-:W-:Y:S02]  /*1900*/  IMAD.U32 R45, R14, 0x10000, RZ ;  /* 0x000100000e2d7824 */ /* 0x000fe400078e00ff */
[----:B------:R-:W-:Y:S01]  /*1910*/  FMUL R35, R35, R38 ;  /* 0x0000002623237220 */ /* 0x000fe20000400000 */
[----:B------:R-:W-:Y:S01]  /*1920*/  FFMA R15, R34, R54, R59 ;  /* 0x00000036220f7223 */ /* 0x000fe2000000003b */
[----:B------:R-:W-:-:S03]  /*1930*/  FMUL R34, R24, R45 ;  /* 0x0000002d18227220 */ /* 0x000fc60000400000 */
[----:B------:R-:W-:Y:S02]  /*1940*/  FSEL R45, R35, RZ, !P3 ;  /* 0x000000ff232d7208 */ /* 0x000fe40005800000 */
[----:B------:R-:W-:Y:S02]  /*1950*/  FSEL R35, R4, RZ, P1 ;  /* 0x000000ff04237208 */ /* 0x000fe40000800000 */
[----:B------:R-:W0:Y:S01]  /*1960*/  LDS.U16 R4, [R2.X4] ;  /* 0x0000000002047984 */ /* 0x000e220000004400 */
[----:B------:R-:W-:Y:S01]  /*1970*/  IMAD.U32 R24, R39, 0x10000, RZ ;  /* 0x0001000027187824 */ /* 0x000fe200078e00ff */
[----:B--2---:R-:W-:-:S03]  /*1980*/  SEL R5, R5, RZ, !P3 ;  /* 0x000000ff05057207 */ /* 0x004fc60005800000 */
[----:B------:R-:W-:Y:S01]  /*1990*/  FFMA R24, R24, R8, R35 ;  /* 0x0000000818187223 */ /* 0x000fe20000000023 */
[----:B------:R-:W-:Y:S02]  /*19a0*/  SEL R65, R65, RZ, !P3 ;  /* 0x000000ff41417207 */ /* 0x000fe40005800000 */
[----:B------:R-:W-:Y:S02]  /*19b0*/  FSEL R53, R36, RZ, !P3 ;  /* 0x000000ff24357208 */ /* 0x000fe40005800000 */
[----:B------:R-:W-:Y:S01]  /*19c0*/  SEL R8, R33, RZ, !P3 ;  /* 0x000000ff21087207 */ /* 0x000fe20005800000 */
[----:B------:R-:W-:Y:S02]  /*19d0*/  IMAD.U32 R33, R5, 0x10000, RZ ;  /* 0x0001000005217824 */ /* 0x000fe400078e00ff */
[----:B------:R-:W-:Y:S02]  /*19e0*/  IMAD.U32 R36, R65, 0x10000, RZ ;  /* 0x0001000041247824 */ /* 0x000fe400078e00ff */
[----:B------:R-:W-:Y:S01]  /*19f0*/  FMUL R26, R26, R33 ;  /* 0x000000211a1a7220 */ /* 0x000fe20000400000 */
[----:B------:R-:W-:Y:S01]  /*1a00*/  FSEL R34, R34, RZ, !P3 ;  /* 0x000000ff22227208 */ /* 0x000fe20005800000 */
[----:B------:R-:W-:Y:S01]  /*1a10*/  FMUL R25, R25, R36 ;  /* 0x0000002419197220 */ /* 0x000fe20000400000 */
[----:B------:R-:W-:-:S02]  /*1a20*/  SEL R37, R37, RZ, !P3 ;  /* 0x000000ff25257207 */ /* 0x000fc40005800000 */
[----:B------:R-:W-:Y:S01]  /*1a30*/  FSEL R33, R26, RZ, !P3 ;  /* 0x000000ff1a217208 */ /* 0x000fe20005800000 */
[----:B------:R-:W-:Y:S01]  /*1a40*/  FADD R38, R63, R34 ;  /* 0x000000223f267221 */ /* 0x000fe20000000000 */
[----:B------:R-:W-:Y:S01]  /*1a50*/  FSEL R26, R25, RZ, !P3 ;  /* 0x000000ff191a7208 */ /* 0x000fe20005800000 */
[----:B------:R-:W-:Y:S01]  /*1a60*/  IMAD.U32 R34, R37, 0x10000, RZ ;  /* 0x0001000025227824 */ /* 0x000fe200078e00ff */
[----:B------:R-:W-:Y:S01]  /*1a70*/  SEL R67, R67, RZ, !P3 ;  /* 0x000000ff43437207 */ /* 0x000fe20005800000 */
[----:B------:R-:W-:Y:S02]  /*1a80*/  IMAD.U32 R35, R8, 0x10000, RZ ;  /* 0x0001000008237824 */ /* 0x000fe400078e00ff */
[----:B------:R-:W-:Y:S01]  /*1a90*/  FADD R26, R13, R26 ;  /* 0x0000001a0d1a7221 */ /* 0x000fe20000000000 */
[----:B------:R-:W-:Y:S01]  /*1aa0*/  FMUL R27, R27, R34 ;  /* 0x000000221b1b7220 */ /* 0x000fe20000400000 */
[----:B------:R-:W-:Y:S01]  /*1ab0*/  SHF.L.U32 R13, R67, 0x10, RZ ;  /* 0x00000010430d7819 */ /* 0x000fe200000006ff */
[----:B------:R-:W-:-:S03]  /*1ac0*/  FMUL R32, R32, R35 ;  /* 0x0000002320207220 */ /* 0x000fc60000400000 */
[----:B------:R-:W-:Y:S01]  /*1ad0*/  FSEL R27, R27, RZ, !P3 ;  /* 0x000000ff1b1b7208 */ /* 0x000fe20005800000 */
[----:B0-----:R-:W-:-:S04]  /*1ae0*/  IMAD.U32 R4, R4, 0x10000, RZ ;  /* 0x0001000004047824 */ /* 0x001fc800078e00ff */
[----:B------:R-:W-:Y:S01]  /*1af0*/  FMUL R4, R4, R13 ;  /* 0x0000000d04047220 */ /* 0x000fe20000400000 */
[----:B------:R-:W-:Y:S01]  /*1b00*/  FSEL R25, R32, RZ, !P3 ;  /* 0x000000ff20197208 */ /* 0x000fe20005800000 */
[----:B------:R-:W-:Y:S01]  /*1b10*/  FADD R10, R10, R27 ;  /* 0x0000001b0a0a7221 */ /* 0x000fe20000000000 */
[----:B------:R-:W-:Y:S02]  /*1b20*/  FADD R52, R52, R45 ;  /* 0x0000002d34347221 */ /* 0x000fe40000000000 */
[----:B------:R-:W-:Y:S01]  /*1b30*/  FSEL R4, R4, RZ, !P3 ;  /* 0x000000ff04047208 */ /* 0x000fe20005800000 */
[----:B------:R-:W-:Y:S01]  /*1b40*/  FADD R49, R49, R10 ;  /* 0x0000000a31317221 */ /* 0x000fe20000000000 */
[----:B------:R-:W-:Y:S01]  /*1b50*/  FSEL R45, R47, RZ, P0 ;  /* 0x000000ff2f2d7208 */ /* 0x000fe20000000000 */
[----:B------:R-:W-:Y:S01]  /*1b60*/  FADD R44, R44, R53 ;  /* 0x000000352c2c7221 */ /* 0x000fe20000000000 */
[----:B------:R-:W-:Y:S01]  /*1b70*/  FSEL R39, R46, RZ, P0 ;  /* 0x000000ff2e277208 */ /* 0x000fe20000000000 */
[----:B------:R-:W-:Y:S01]  /*1b80*/  FADD R33, R12, R33 ;  /* 0x000000210c217221 */ /* 0x000fe20000000000 */
[----:B------:R-:W-:Y:S01]  /*1b90*/  FSEL R47, R48, RZ, P0 ;  /* 0x000000ff302f7208 */ /* 0x000fe20000000000 */
[----:B------:R-:W-:Y:S01]  /*1ba0*/  FADD R25, R24, R25 ;  /* 0x0000001918197221 */ /* 0x000fe20000000000 */
[----:B------:R-:W-:Y:S01]  /*1bb0*/  IMAD.SHL.U32 R10, R2, 0x2, RZ ;  /* 0x00000002020a7824 */ /* 0x000fe200078e00ff */
[----:B------:R-:W-:Y:S01]  /*1bc0*/  FADD R4, R15, R4 ;  /* 0x000000040f047221 */ /* 0x000fe20000000000 */
[----:B------:R-:W-:Y:S01]  /*1bd0*/  FADD R39, R39, R44 ;  /* 0x0000002c27277221 */ /* 0x000fe20000000000 */
[----:B------:R-:W-:Y:S01]  /*1be0*/  FADD R45, R45, R52 ;  /* 0x000000342d2d7221 */ /* 0x000fe20000000000 */
[----:B------:R-:W-:Y:S01]  /*1bf0*/  FADD R47, R47, R38 ;  /* 0x000000262f2f7221 */ /* 0x000fe20000000000 */
[----:B------:R-:W-:Y:S01]  /*1c00*/  FADD R53, R50, R33 ;  /* 0x0000002132357221 */ /* 0x000fe20000000000 */
[----:B------:R-:W-:Y:S01]  /*1c10*/  FADD R51, R51, R26 ;  /* 0x0000001a33337221 */ /* 0x000fe20000000000 */
[----:B------:R-:W-:Y:S01]  /*1c20*/  FADD R55, R40, R25 ;  /* 0x0000001928377221 */ /* 0x000fe20000000000 */
[----:B------:R-:W-:Y:S06]  /*1c30*/  BAR.SYNC 0x0 ;  /* 0x0000000000007b1d */ /* 0x000fec0000000000 */
[----:B------:R-:W-:Y:S01]  /*1c40*/  FADD R41, R41, R4 ;  /* 0x0000000429297221 */ /* 0x000fe20000000000 */
[----:B------:R-:W-:Y:S01]  /*1c50*/  STS.U16 [R10], R67 ;  /* 0x000000430a007388 */ /* 0x000fe20000000400 */
[----:B------:R-:W-:Y:S01]  /*1c60*/  CS2R R24, SRZ ;  /* 0x0000000000187805 */ /* 0x000fe2000001ff00 */
[----:B------:R-:W-:-:S02]  /*1c70*/  CS2R R26, SRZ ;  /* 0x00000000001a7805 */ /* 0x000fc4000001ff00 */
        /* <DEDUP_REMOVED lines=8> */
[----:B------:R-:W0:Y:S04]  /*1d00*/  LDS.128 R32, [R2.X16] ;  /* 0x0000000002207984 */ /* 0x000e28000000cc00 */
[----:B------:R-:W-:Y:S06]  /*1d10*/  BAR.SYNC 0x0 ;  /* 0x0000000000007b1d */ /* 0x000fec0000000000 */
[----:B------:R-:W-:Y:S04]  /*1d20*/  STS [R2.X4], R41 ;  /* 0x0000002902007388 */ /* 0x000fe80000004800 */
[----:B------:R-:W-:Y:S04]  /*1d30*/  STS [R2.X4+0x200], R39 ;  /* 0x0002002702007388 */ /* 0x000fe80000004800 */
[----:B------:R-:W-:Y:S04]  /*1d40*/  STS [R2.X4+0x400], R45 ;  /* 0x0004002d02007388 */ /* 0x000fe80000004800 */
[----:B------:R-:W-:Y:S04]  /*1d50*/  STS [R2.X4+0x600], R47 ;  /* 0x0006002f02007388 */ /* 0x000fe80000004800 */
[----:B------:R-:W-:Y:S04]  /*1d60*/  STS [R2.X4+0x800], R49 ;  /* 0x0008003102007388 */ /* 0x000fe80000004800 */
[----:B------:R-:W-:Y:S04]  /*1d70*/  STS [R2.X4+0xa00], R53 ;  /* 0x000a003502007388 */ /* 0x000fe80000004800 */
[----:B------:R-:W-:Y:S04]  /*1d80*/  STS [R2.X4+0xc00], R51 ;  /* 0x000c003302007388 */ /* 0x000fe80000004800 */
[----:B------:R-:W-:Y:S04]  /*1d90*/  STS [R2.X4+0xe00], R55 ;  /* 0x000e003702007388 */ /* 0x000fe80000004800 */
[----:B------:R-:W-:Y:S06]  /*1da0*/  BAR.SYNC 0x0 ;  /* 0x0000000000007b1d */ /* 0x000fec0000000000 */
[----:B------:R1:W2:Y:S01]  /*1db0*/  @!P2 LDG.E.EL.128 R24, [R42.64] ;  /* 0x000000042a18a981 */ /* 0x0002a2000c2e1d00 */
[----:B------:R-:W-:Y:S01]  /*1dc0*/  IADD3 R4, R9, 0x60000, RZ ;  /* 0x0006000009047810 */ /* 0x000fe20007ffe0ff */
[----:B------:R-:W-:Y:S01]  /*1dd0*/  CS2R R12, SRZ ;  /* 0x00000000000c7805 */ /* 0x000fe2000001ff00 */
[----:B------:R-:W-:-:S03]  /*1de0*/  CS2R R14, SRZ ;  /* 0x00000000000e7805 */ /* 0x000fc6000001ff00 */
[----:B------:R-:W-:-:S05]  /*1df0*/  IMAD.WIDE R4, R4, R57, c[0x0][0x160] ;  /* 0x0000580004047625 */ /* 0x000fca00078e0239 */
[----:B------:R3:W4:Y:S01]  /*1e00*/  @!P3 LDG.E.EL.128 R12, [R4.64] ;  /* 0x00000004040cb981 */ /* 0x000722000c2e1d00 */
[C---:B------:R-:W-:Y:S01]  /*1e10*/  IMAD.U32 R7, R31.reuse, 0x10000, RZ ;  /* 0x000100001f077824 */ /* 0x040fe200078e00ff */
[----:B------:R-:W-:Y:S02]  /*1e20*/  PRMT R8, R31, 0x7632, R8 ;  /* 0x000076321f087816 */ /* 0x000fe40000000008 */
[----:B------:R-:W-:Y:S02]  /*1e30*/  PRMT R9, R30, 0x7632, R9 ;  /* 0x000076321e097816 */ /* 0x000fe40000000009 */
[----:B------:R-:W-:Y:S01]  /*1e40*/  LOP3.LUT R7, R7, 0x80000000, RZ, 0x3c, !PT ;  /* 0x8000000007077812 */ /* 0x000fe200078e3cff */
[----:B---3--:R-:W-:Y:S02]  /*1e50*/  IMAD.U32 R4, R28, 0x10000, RZ ;  /* 0x000100001c047824 */ /* 0x008fe400078e00ff */
[----:B------:R-:W-:-:S03]  /*1e60*/  IMAD.U32 R5, R30, 0x10000, RZ ;  /* 0x000100001e057824 */ /* 0x000fc600078e00ff */
[----:B------:R-:W-:Y:S01]  /*1e70*/  LOP3.LUT R4, R4, 0x80000000, RZ, 0x3c, !PT ;  /* 0x8000000004047812 */ /* 0x000fe200078e3cff */
[----:B------:R-:W-:Y:S01]  /*1e80*/  IMAD.U32 R9, R9, 0x10000, RZ ;  /* 0x0001000009097824 */ /* 0x000fe200078e00ff */
[----:B------:R-:W-:Y:S02]  /*1e90*/  PRMT R30, R28, 0x7632, R30 ;  /* 0x000076321c1e7816 */ /* 0x000fe4000000001e */
[C---:B------:R-:W-:Y:S01]  /*1ea0*/  PRMT R28, R29.reuse, 0x7632, R28 ;  /* 0x000076321d1c7816 */ /* 0x040fe2000000001c */
[----:B------:R-:W-:Y:S01]  /*1eb0*/  IMAD.U32 R29, R29, 0x10000, RZ ;  /* 0x000100001d1d7824 */ /* 0x000fe200078e00ff */
[----:B------:R-:W-:Y:S02]  /*1ec0*/  LOP3.LUT R5, R5, 0x80000000, RZ, 0x3c, !PT ;  /* 0x8000000005057812 */ /* 0x000fe400078e3cff */
[----:B------:R-:W-:Y:S02]  /*1ed0*/  PRMT R36, R18, 0x7632, R36 ;  /* 0x0000763212247816 */ /* 0x000fe40000000024 */
[C---:B------:R-:W-:Y:S01]  /*1ee0*/  PRMT R41, R22.reuse, 0x7632, R41 ;  /* 0x0000763216297816 */ /* 0x040fe20000000029 */
[----:B------:R-:W-:Y:S01]  /*1ef0*/  IMAD.U32 R45, R22, 0x10000, RZ ;  /* 0x00010000162d7824 */ /* 0x000fe200078e00ff */
[C---:B------:R-:W-:Y:S01]  /*1f00*/  PRMT R22, R23.reuse, 0x7632, R22 ;  /* 0x0000763217167816 */ /* 0x040fe20000000016 */
[----:B------:R-:W-:Y:S01]  /*1f10*/  IMAD.U32 R44, R23, 0x10000, RZ ;  /* 0x00010000172c7824 */ /* 0x000fe200078e00ff */
[----:B------:R-:W-:-:S02]  /*1f20*/  SHF.L.U32 R36, R36, 0x10, RZ ;  /* 0x0000001024247819 */ /* 0x000fc400000006ff */
[----:B------:R-:W-:Y:S02]  /*1f30*/  PRMT R11, R16, 0x7632, R11 ;  /* 0x00007632100b7816 */ /* 0x000fe4000000000b */
[----:B------:R-:W-:Y:S01]  /*1f40*/  PRMT R23, R20, 0x7632, R23 ;  /* 0x0000763214177816 */ /* 0x000fe20000000017 */
[----:B------:R-:W-:Y:S01]  /*1f50*/  IMAD.U32 R40, R18, 0x10000, RZ ;  /* 0x0001000012287824 */ /* 0x000fe200078e00ff */
[C---:B------:R-:W-:Y:S01]  /*1f60*/  PRMT R10, R19.reuse, 0x7632, R10 ;  /* 0x00007632130a7816 */ /* 0x040fe2000000000a */
[----:B------:R-:W-:Y:S01]  /*1f70*/  IMAD.U32 R39, R19, 0x10000, RZ ;  /* 0x0001000013277824 */ /* 0x000fe200078e00ff */
[----:B------:R-:W-:Y:S01]  /*1f80*/  PRMT R18, R17, 0x7632, R18 ;  /* 0x0000763211127816 */ /* 0x000fe20000000012 */
[----:B-1----:R-:W-:Y:S01]  /*1f90*/  IMAD.U32 R43, R20, 0x10000, RZ ;  /* 0x00010000142b7824 */ /* 0x002fe200078e00ff */
[----:B------:R-:W-:Y:S01]  /*1fa0*/  PRMT R20, R21, 0x7632, R20 ;  /* 0x0000763215147816 */ /* 0x000fe20000000014 */
[----:B------:R-:W-:Y:S01]  /*1fb0*/  IMAD.U32 R11, R11, 0x10000, RZ ;  /* 0x000100000b0b7824 */ /* 0x000fe200078e00ff */
[----:B------:R-:W-:Y:S01]  /*1fc0*/  SHF.L.U32 R42, R21, 0x10, RZ ;  /* 0x00000010152a7819 */ /* 0x000fe200000006ff */
[----:B------:R-:W-:Y:S01]  /*1fd0*/  IMAD.U32 R37, R17, 0x10000, RZ ;  /* 0x0001000011257824 */ /* 0x000fe200078e00ff */
[----:B0-----:R-:W-:-:S02]  /*1fe0*/  PRMT R21, R35, 0x7632, R21 ;  /* 0x0000763223157816 */ /* 0x001fc40000000015 */
[----:B------:R-:W-:Y:S02]  /*1ff0*/  SHF.L.U32 R35, R35, 0x10, RZ ;  /* 0x0000001023237819 */ /* 0x000fe400000006ff */
[C---:B------:R-:W-:Y:S01]  /*2000*/  PRMT R17, R34.reuse, 0x7632, R17 ;  /* 0x0000763222117816 */ /* 0x040fe20000000011 */
[----:B------:R-:W-:Y:S01]  /*2010*/  IMAD.U32 R34, R34, 0x10000, RZ ;  /* 0x0001000022227824 */ /* 0x000fe200078e00ff */
[----:B------:R-:W-:Y:S02]  /*2020*/  SHF.L.U32 R38, R16, 0x10, RZ ;  /* 0x0000001010267819 */ /* 0x000fe400000006ff */
[C---:B------:R-:W-:Y:S01]  /*2030*/  PRMT R16, R32.reuse, 0x7632, R16 ;  /* 0x0000763220107816 */ /* 0x040fe20000000010 */
[----:B------:R-:W-:Y:S01]  /*2040*/  IMAD.U32 R32, R32, 0x10000, RZ ;  /* 0x0001000020207824 */ /* 0x000fe200078e00ff */
[----:B------:R-:W-:Y:S02]  /*2050*/  SHF.L.U32 R17, R17, 0x10, RZ ;  /* 0x0000001011117819 */ /* 0x000fe400000006ff */
[----:B------:R-:W-:Y:S01]  /*2060*/  PRMT R19, R33, 0x7632, R19 ;  /* 0x0000763221137816 */ /* 0x000fe20000000013 */
[----:B------:R-:W-:Y:S01]  /*2070*/  IMAD.U32 R21, R21, 0x10000, RZ ;  /* 0x0001000015157824 */ /* 0x000fe200078e00ff */
[----:B------:R-:W-:Y:S01]  /*2080*/  SHF.L.U32 R16, R16, 0x10, RZ ;  /* 0x0000001010107819 */ /* 0x000fe200000006ff */
[----:B------:R-:W-:-:S02]  /*2090*/  IMAD.U32 R33, R33, 0x10000, RZ ;  /* 0x0001000021217824 */ /* 0x000fc400078e00ff */
[----:B------:R-:W-:Y:S01]  /*20a0*/  IMAD.U32 R19, R19, 0x10000, RZ ;  /* 0x0001000013137824 */ /* 0x000fe200078e00ff */
[----:B--2---:R-:W-:Y:S02]  /*20b0*/  SEL R48, R27, RZ, !P2 ;  /* 0x000000ff1b307207 */ /* 0x004fe40005000000 */
[----:B------:R-:W-:Y:S02]  /*20c0*/  SEL R31, R24, RZ, !P2 ;  /* 0x000000ff181f7207 */ /* 0x000fe40005000000 */
[----:B------:R-:W-:Y:S02]  /*20d0*/  SEL R47, R26, RZ, !P2 ;  /* 0x000000ff1a2f7207 */ /* 0x000fe40005000000 */
[----:B------:R-:W-:Y:S01]  /*20e0*/  SHF.L.U32 R26, R48, 0x10, RZ ;  /* 0x00000010301a7819 */ /* 0x000fe200000006ff */
[----:B------:R-:W-:Y:S01]  /*20f0*/  IMAD.U32 R27, R31, 0x10000, RZ ;  /* 0x000100001f1b7824 */ /* 0x000fe200078e00ff */
[----:B------:R-:W-:Y:S01]  /*2100*/  SEL R46, R25, RZ, !P2 ;  /* 0x000000ff192e7207 */ /* 0x000fe20005000000 */
[----:B------:R-:W-:-:S02]  /*2110*/  IMAD.U32 R24, R47, 0x10000, RZ ;  /* 0x000100002f187824 */ /* 0x000fc400078e00ff */
[----:B------:R-:W-:Y:S01]  /*2120*/  FFMA R25, R7, R26, RZ ;  /* 0x0000001a07197223 */ /* 0x000fe200000000ff */
[----:B------:R-:W-:Y:S01]  /*2130*/  FFMA R26, R4, R27, RZ ;  /* 0x0000001b041a7223 */ /* 0x000fe200000000ff */
[----:B------:R-:W-:Y:S02]  /*2140*/  SHF.L.U32 R27, R8, 0x10, RZ ;  /* 0x00000010081b7819 */ /* 0x000fe400000006ff */
[----:B------:R-:W-:Y:S01]  /*2150*/  PRMT R47, R47, 0x7632, R47 ;  /* 0x000076322f2f7816 */ /* 0x000fe2000000002f */
[----:B------:R-:W-:Y:S01]  /*2160*/  IMAD.U32 R7, R28, 0x10000, RZ ;  /* 0x000100001c077824 */ /* 0x000fe200078e00ff */
[----:B------:R-:W-:Y:S01]  /*2170*/  LOP3.LUT R8, R9, 0x80000000, RZ, 0x3c, !PT ;  /* 0x8000000009087812 */ /* 0x000fe200078e3cff */
[----:B------:R-:W-:Y:S01]  /*2180*/  IMAD.U32 R4, R30, 0x10000, RZ ;  /* 0x000100001e047824 */ /* 0x000fe200078e00ff */
[----:B------:R-:W-:Y:S02]  /*2190*/  LOP3.LUT R9, R27, 0x80000000, RZ, 0x3c, !PT ;  /* 0x800000001b097812 */ /* 0x000fe400078e3cff */
[----:B------:R-:W-:-:S02]  /*21a0*/  PRMT R27, R46, 0x7632, R27 ;  /* 0x000076322e1b7816 */ /* 0x000fc4000000001b */
[----:B------:R-:W-:Y:S02]  /*21b0*/  SHF.L.U32 R47, R47, 0x10, RZ ;  /* 0x000000102f2f7819 */ /* 0x000fe400000006ff */
[----:B------:R-:W-:Y:S01]  /*21c0*/  PRMT R31, R31, 0x7632, R31 ;  /* 0x000076321f1f7816 */ /* 0x000fe2000000001f */
[----:B------:R-:W-:Y:S01]  /*21d0*/  FFMA R24, R5, R24, RZ ;  /* 0x0000001805187223 */ /* 0x000fe200000000ff */
[----:B------:R-:W-:Y:S01]  /*21e0*/  LOP3.LUT R7, R7, 0x80000000, RZ, 0x3c, !PT ;  /* 0x8000000007077812 */ /* 0x000fe200078e3cff */
[----:B------:R-:W-:Y:S01]  /*21f0*/  IMAD.U32 R28, R27, 0x10000, RZ ;  /* 0x000100001b1c7824 */ /* 0x000fe200078e00ff */
[----:B------:R-:W-:Y:S01]  /*2200*/  LOP3.LUT R4, R4, 0x80000000, RZ, 0x3c, !PT ;  /* 0x8000000004047812 */ /* 0x000fe200078e3cff */
[----:B------:R-:W-:Y:S01]  /*2210*/  FFMA R8, R8, R47, RZ ;  /* 0x0000002f08087223 */ /* 0x000fe200000000ff */
[----:B------:R-:W-:Y:S01]  /*2220*/  LOP3.LUT R5, R29, 0x80000000, RZ, 0x3c, !PT ;  /* 0x800000001d057812 */ /* 0x000fe200078e3cff */
[----:B------:R-:W-:Y:S01]  /*2230*/  IMAD.U32 R31, R31, 0x10000, RZ ;  /* 0x000100001f1f7824 */ /* 0x000fe200078e00ff */
[----:B------:R-:W-:Y:S01]  /*2240*/  PRMT R48, R48, 0x7632, R48 ;  /* 0x0000763230307816 */ /* 0x000fe20000000030 */
[----:B------:R-:W-:Y:S01]  /*2250*/  IMAD.U32 R46, R46, 0x10000, RZ ;  /* 0x000100002e2e7824 */ /* 0x000fe200078e00ff */
[----:B------:R-:W-:Y:S01]  /*2260*/  FFMA R28, R7, R28, RZ ;  /* 0x0000001c071c7223 */ /* 0x000fe200000000ff */
[----:B------:R-:W-:Y:S01]  /*2270*/  FFMA R31, R4, R31, RZ ;  /* 0x0000001f041f7223 */ /* 0x000fe200000000ff */
[----:B------:R-:W-:Y:S01]  /*2280*/  FSEL R7, R8, RZ, P1 ;  /* 0x000000ff08077208 */ /* 0x000fe20000800000 */
[----:B------:R-:W-:Y:S01]  /*2290*/  IMAD.U32 R48, R48, 0x10000, RZ ;  /* 0x0001000030307824 */ /* 0x000fe200078e00ff */
[----:B------:R-:W-:Y:S01]  /*22a0*/  FFMA R5, R5, R46, RZ ;  /* 0x0000002e05057223 */ /* 0x000fe200000000ff */
[----:B------:R-:W-:Y:S01]  /*22b0*/  IMAD.U32 R4, R41, 0x10000, RZ ;  /* 0x0001000029047824 */ /* 0x000fe200078e00ff */
[----:B------:R-:W-:-:S02]  /*22c0*/  FSEL R24, R24, RZ, P1 ;  /* 0x000000ff18187208 */ /* 0x000fc40000800000 */
[----:B------:R-:W-:Y:S01]  /*22d0*/  FSEL R25, R25, RZ, P1 ;  /* 0x000000ff19197208 */ /* 0x000fe20000800000 */
[----:B------:R-:W-:Y:S01]  /*22e0*/  FFMA R9, R9, R48, RZ ;  /* 0x0000003009097223 */ /* 0x000fe200000000ff */
[----:B------:R-:W-:Y:S01]  /*22f0*/  FFMA R4, R4, R36, R7 ;  /* 0x0000002404047223 */ /* 0x000fe20000000007 */
[----:B------:R-:W-:Y:S01]  /*2300*/  FSEL R8, R31, RZ, P1 ;  /* 0x000000ff1f087208 */ /* 0x000fe20000800000 */
[----:B------:R-:W-:Y:S01]  /*2310*/  IMAD.U32 R7, R23, 0x10000, RZ ;  /* 0x0001000017077824 */ /* 0x000fe200078e00ff */
[----:B------:R-:W-:Y:S02]  /*2320*/  FSEL R5, R5, RZ, P1 ;  /* 0x000000ff05057208 */ /* 0x000fe40000800000 */
[----:B----4-:R-:W-:Y:S01]  /*2330*/  SEL R14, R14, RZ, !P3 ;  /* 0x000000ff0e0e7207 */ /* 0x010fe20005800000 */
[----:B------:R-:W-:Y:S01]  /*2340*/  FFMA R40, R45, R40, R24 ;  /* 0x000000282d287223 */ /* 0x000fe20000000018 */
[----:B------:R-:W-:Y:S01]  /*2350*/  SEL R15, R15, RZ, !P3 ;  /* 0x000000ff0f0f7207 */ /* 0x000fe20005800000 */
[----:B------:R-:W-:Y:S01]  /*2360*/  FFMA R39, R44, R39, R25 ;  /* 0x000000272c277223 */ /* 0x000fe20000000019 */
[----:B------:R-:W-:Y:S01]  /*2370*/  IMAD.U32 R25, R10, 0x10000, RZ ;  /* 0x000100000a197824 */ /* 0x000fe200078e00ff */
[----:B------:R-:W-:Y:S01]  /*2380*/  SHF.L.U32 R24, R18, 0x10, RZ ;  /* 0x0000001012187819 */ /* 0x000fe200000006ff */
[----:B------:R-:W-:Y:S01]  /*2390*/  IMAD.U32 R18, R20, 0x10000, RZ ;  /* 0x0001000014127824 */ /* 0x000fe200078e00ff */
[----:B------:R-:W-:Y:S01]  /*23a0*/  FSEL R10, R9, RZ, P1 ;  /* 0x000000ff090a7208 */ /* 0x000fe20000800000 */
[----:B------:R-:W-:Y:S01]  /*23b0*/  FFMA R7, R7, R11, R8 ;  /* 0x0000000b07077223 */ /* 0x000fe20000000008 */
[----:B------:R-:W-:Y:S01]  /*23c0*/  FFMA R37, R42, R37, R5 ;  /* 0x000000252a257223 */ /* 0x000fe20000000005 */
[----:B------:R-:W-:Y:S01]  /*23d0*/  FSEL R9, R28, RZ, P1 ;  /* 0x000000ff1c097208 */ /* 0x000fe20000800000 */
[----:B------:R-:W-:Y:S01]  /*23e0*/  IMAD.U32 R11, R14, 0x10000, RZ ;  /* 0x000100000e0b7824 */ /* 0x000fe200078e00ff */
[----:B------:R-:W-:Y:S01]  /*23f0*/  SHF.L.U32 R8, R15, 0x10, RZ ;  /* 0x000000100f087819 */ /* 0x000fe200000006ff */
[----:B------:R-:W-:Y:S01]  /*2400*/  IMAD.U32 R5, R22, 0x10000, RZ ;  /* 0x0001000016057824 */ /* 0x000fe200078e00ff */
[----:B------:R-:W-:Y:S01]  /*2410*/  SEL R20, R12, RZ, !P3 ;  /* 0x000000ff0c147207 */ /* 0x000fe20005800000 */
[----:B------:R-:W-:Y:S01]  /*2420*/  FFMA R18, R18, R24, R9 ;  /* 0x0000001812127223 */ /* 0x000fe20000000009 */
[----:B------:R-:W-:Y:S01]  /*2430*/  FSEL R26, R26, RZ, P1 ;  /* 0x000000ff1a1a7208 */ /* 0x000fe20000800000 */
[----:B------:R-:W-:Y:S01]  /*2440*/  FFMA R5, R5, R25, R10 ;  /* 0x0000001905057223 */ /* 0x000fe2000000000a */
[----:B------:R-:W-:Y:S01]  /*2450*/  SEL R22, R13, RZ, !P3 ;  /* 0x000000ff0d167207 */ /* 0x000fe20005800000 */
[----:B------:R-:W-:Y:S01]  /*2460*/  FMUL R35, R35, R8 ;  /* 0x0000000823237220 */ /* 0x000fe20000400000 */
[----:B------:R-:W-:Y:S01]  /*2470*/  FMUL R34, R34, R11 ;  /* 0x0000000b22227220 */ /* 0x000fe20000400000 */
[----:B------:R-:W-:Y:S01]  /*2480*/  PRMT R15, R15, 0x7632, R15 ;  /* 0x000076320f0f7816 */ /* 0x000fe2000000000f */
[----:B------:R-:W-:Y:S01]  /*2490*/  IMAD.U32 R13, R20, 0x10000, RZ ;  /* 0x00010000140d7824 */ /* 0x000fe200078e00ff */
[----:B------:R-:W-:Y:S01]  /*24a0*/  PRMT R14, R14, 0x7632, R14 ;  /* 0x000076320e0e7816 */ /* 0x000fe2000000000e */
[----:B------:R-:W0:Y:S01]  /*24b0*/  LDS.128 R8, [R6+0x10] ;  /* 0x0000100006087984 */ /* 0x000e220000000c00 */
[----:B------:R-:W-:Y:S01]  /*24c0*/  FFMA R38, R43, R38, R26 ;  /* 0x000000262b267223 */ /* 0x000fe2000000001a */
[----:B------:R-:W-:Y:S01]  /*24d0*/  IMAD.U32 R28, R15, 0x10000, RZ ;  /* 0x000100000f1c7824 */ /* 0x000fe200078e00ff */
[----:B------:R-:W-:Y:S01]  /*24e0*/  FMUL R32, R32, R13 ;  /* 0x0000000d20207220 */ /* 0x000fe20000400000 */
[----:B------:R-:W-:-:S02]  /*24f0*/  IMAD.U32 R26, R14, 0x10000, RZ ;  /* 0x000100000e1a7824 */ /* 0x000fc400078e00ff */
[----:B------:R-:W1:Y:S01]  /*2500*/  LDS.128 R12, [R6] ;  /* 0x00000000060c7984 */ /* 0x000e620000000c00 */
[----:B------:R-:W-:Y:S01]  /*2510*/  IMAD.U32 R24, R22, 0x10000, RZ ;  /* 0x0001000016187824 */ /* 0x000fe200078e00ff */
[----:B------:R-:W-:Y:S02]  /*2520*/  PRMT R20, R20, 0x7632, R20 ;  /* 0x0000763214147816 */ /* 0x000fe40000000014 */
[----:B------:R-:W-:Y:S01]  /*2530*/  PRMT R22, R22, 0x7632, R22 ;  /* 0x0000763216167816 */ /* 0x000fe20000000016 */
[----:B------:R-:W-:Y:S02]  /*2540*/  FMUL R26, R17, R26 ;  /* 0x0000001a111a7220 */ /* 0x000fe40000400000 */
[----:B------:R-:W-:Y:S02]  /*2550*/  IMAD.U32 R17, R20, 0x10000, RZ ;  /* 0x0001000014117824 */ /* 0x000fe400078e00ff */
[----:B------:R-:W-:Y:S01]  /*2560*/  IMAD.U32 R22, R22, 0x10000, RZ ;  /* 0x0001000016167824 */ /* 0x000fe200078e00ff */
[----:B------:R-:W-:Y:S01]  /*2570*/  FSEL R20, R35, RZ, !P3 ;  /* 0x000000ff23147208 */ /* 0x000fe20005800000 */
[----:B------:R-:W-:Y:S01]  /*2580*/  FMUL R21, R21, R28 ;  /* 0x0000001c15157220 */ /* 0x000fe20000400000 */
[----:B------:R-:W-:Y:S01]  /*2590*/  FMUL R16, R16, R17 ;  /* 0x0000001110107220 */ /* 0x000fe20000400000 */
[----:B------:R-:W-:Y:S01]  /*25a0*/  FMUL R24, R33, R24 ;  /* 0x0000001821187220 */ /* 0x000fe20000400000 */
[----:B------:R-:W-:Y:S01]  /*25b0*/  FMUL R19, R19, R22 ;  /* 0x0000001613137220 */ /* 0x000fe20000400000 */
[----:B------:R-:W-:Y:S01]  /*25c0*/  FSEL R17, R26, RZ, !P3 ;  /* 0x000000ff1a117208 */ /* 0x000fe20005800000 */
[----:B------:R-:W-:Y:S01]  /*25d0*/  FADD R39, R39, R20 ;  /* 0x0000001427277221 */ /* 0x000fe20000000000 */
[----:B------:R-:W-:-:S02]  /*25e0*/  FSEL R23, R34, RZ, !P3 ;  /* 0x000000ff22177208 */ /* 0x000fc40005800000 */
[----:B------:R-:W-:Y:S01]  /*25f0*/  FSEL R20, R21, RZ, !P3 ;  /* 0x000000ff15147208 */ /* 0x000fe20005800000 */
[----:B------:R-:W-:Y:S01]  /*2600*/  FADD R4, R4, R17 ;  /* 0x0000001104047221 */ /* 0x000fe20000000000 */
[----:B------:R-:W-:Y:S02]  /*2610*/  FSEL R25, R32, RZ, !P3 ;  /* 0x000000ff20197208 */ /* 0x000fe40005800000 */
[----:B------:R-:W-:Y:S02]  /*2620*/  FSEL R24, R24, RZ, !P3 ;  /* 0x000000ff18187208 */ /* 0x000fe40005800000 */
[----:B------:R-:W-:Y:S02]  /*2630*/  FSEL R16, R16, RZ, !P3 ;  /* 0x000000ff10107208 */ /* 0x000fe40005800000 */
[----:B------:R-:W-:Y:S01]  /*2640*/  FSEL R19, R19, RZ, !P3 ;  /* 0x000000ff13137208 */ /* 0x000fe20005800000 */
[----:B------:R-:W-:Y:S01]  /*2650*/  FADD R23, R40, R23 ;  /* 0x0000001728177221 */ /* 0x000fe20000000000 */
[----:B------:R-:W-:Y:S01]  /*2660*/  FADD R5, R5, R20 ;  /* 0x0000001405057221 */ /* 0x000fe20000000000 */
[----:B------:R-:W-:Y:S01]  /*2670*/  FADD R4, RZ, R4 ;  /* 0x00000004ff047221 */ /* 0x000fe20000000000 */
[----:B------:R-:W-:Y:S01]  /*2680*/  FADD R25, R38, R25 ;  /* 0x0000001926197221 */ /* 0x000fe20000000000 */
[----:B------:R-:W-:Y:S01]  /*2690*/  FADD R24, R37, R24 ;  /* 0x0000001825187221 */ /* 0x000fe20000000000 */
[----:B------:R-:W-:Y:S01]  /*26a0*/  FADD R7, R7, R16 ;  /* 0x0000001007077221 */ /* 0x000fe20000000000 */
[----:B------:R-:W-:Y:S01]  /*26b0*/  FADD R18, R18, R19 ;  /* 0x0000001312127221 */ /* 0x000fe20000000000 */
[----:B------:R-:W-:Y:S01]  /*26c0*/  FADD R23, RZ, R23 ;  /* 0x00000017ff177221 */ /* 0x000fe20000000000 */
[----:B------:R-:W-:Y:S01]  /*26d0*/  FADD R16, RZ, R5 ;  /* 0x00000005ff107221 */ /* 0x000fe20000000000 */
[----:B0-----:R-:W-:Y:S01]  /*26e0*/  FADD R9, R9, R4 ;  /* 0x0000000409097221 */ /* 0x001fe20000000000 */
[----:B------:R-:W-:Y:S01]  /*26f0*/  FADD R39, RZ, R39 ;  /* 0x00000027ff277221 */ /* 0x000fe20000000000 */
[----:B------:R-:W-:Y:S01]  /*2700*/  FADD R25, RZ, R25 ;  /* 0x00000019ff197221 */ /* 0x000fe20000000000 */
[----:B------:R-:W-:Y:S01]  /*2710*/  FADD R5, RZ, R24 ;  /* 0x00000018ff057221 */ /* 0x000fe20000000000 */
[----:B------:R-:W-:Y:S01]  /*2720*/  FADD R4, RZ, R7 ;  /* 0x00000007ff047221 */ /* 0x000fe20000000000 */
[----:B------:R-:W-:Y:S01]  /*2730*/  FADD R18, RZ, R18 ;  /* 0x00000012ff127221 */ /* 0x000fe20000000000 */
[----:B------:R-:W-:Y:S01]  /*2740*/  FADD R8, R8, R23 ;  /* 0x0000001708087221 */ /* 0x000fe20000000000 */
[----:B------:R-:W-:Y:S01]  /*2750*/  FADD R10, R10, R39 ;  /* 0x000000270a0a7221 */ /* 0x000fe20000000000 */
[----:B------:R-:W-:Y:S01]  /*2760*/  FADD R11, R11, R16 ;  /* 0x000000100b0b7221 */ /* 0x000fe20000000000 */
[----:B-1----:R-:W-:Y:S01]  /*2770*/  FADD R20, R12, R25 ;  /* 0x000000190c147221 */ /* 0x002fe20000000000 */
[----:B------:R-:W-:Y:S01]  /*2780*/  FADD R22, R14, R5 ;  /* 0x000000050e167221 */ /* 0x000fe20000000000 */
[----:B------:R-:W-:Y:S01]  /*2790*/  FADD R21, R13, R4 ;  /* 0x000000040d157221 */ /* 0x000fe20000000000 */
[----:B------:R-:W-:Y:S01]  /*27a0*/  FADD R23, R15, R18 ;  /* 0x000000120f177221 */ /* 0x000fe20000000000 */
[----:B------:R-:W-:Y:S06]  /*27b0*/  BAR.SYNC 0x0 ;  /* 0x0000000000007b1d */ /* 0x000fec0000000000 */
[----:B------:R-:W-:Y:S01]  /*27c0*/  STS.128 [R6+0x10], R8 ;  /* 0x0000100806007388 */ /* 0x000fe20000000c00 */
[----:B------:R-:W-:-:S03]  /*27d0*/  SHF.L.U32 R4, R2, 0x2, RZ ;  /* 0x0000000202047819 */ /* 0x000fc600000006ff */
[----:B------:R-:W-:Y:S04]  /*27e0*/  STS.128 [R6], R20 ;  /* 0x0000001406007388 */ /* 0x000fe80000000c00 */
[----:B------:R-:W-:Y:S06]  /*27f0*/  BAR.SYNC 0x0 ;  /* 0x0000000000007b1d */ /* 0x000fec0000000000 */
[----:B------:R-:W0:Y:S01]  /*2800*/  LDS.128 R16, [R2.X16] ;  /* 0x0000000002107984 */ /* 0x000e22000000cc00 */
[----:B------:R-:W-:-:S05]  /*2810*/  IMAD.IADD R3, R4, 0x1, R3 ;  /* 0x0000000104037824 */ /* 0x000fca00078e0203 */
[----:B------:R-:W-:-:S04]  /*2820*/  SHF.R.S32.HI R12, RZ, 0x1f, R3 ;  /* 0x0000001fff0c7819 */ /* 0x000fc80000011403 */
[----:B------:R-:W-:-:S04]  /*2830*/  LEA.HI R4, R12, R3, RZ, 0xa ;  /* 0x000000030c047211 */ /* 0x000fc800078f50ff */
[C---:B------:R-:W-:Y:S01]  /*2840*/  LOP3.LUT R14, R4.reuse, 0xfffffc00, RZ, 0xc0, !PT ;  /* 0xfffffc00040e7812 */ /* 0x040fe200078ec0ff */
[----:B------:R-:W-:-:S04]  /*2850*/  IMAD.SHL.U32 R4, R4, 0x100, RZ ;  /* 0x0000010004047824 */ /* 0x000fc800078e00ff */
[----:B------:R-:W-:Y:S01]  /*2860*/  IMAD.IADD R5, R3, 0x1, -R14 ;  /* 0x0000000103057824 */ /* 0x000fe200078e0a0e */
[----:B------:R-:W-:-:S04]  /*2870*/  LOP3.LUT R4, R4, 0xfffc0000, RZ, 0xc0, !PT ;  /* 0xfffc000004047812 */ /* 0x000fc800078ec0ff */
[----:B------:R-:W-:Y:S01]  /*2880*/  LEA R5, R0, R5, 0xa ;  /* 0x0000000500057211 */ /* 0x000fe200078e50ff */
[----:B------:R-:W-:-:S04]  /*2890*/  IMAD.MOV.U32 R6, RZ, RZ, 0x4 ;  /* 0x00000004ff067424 */ /* 0x000fc800078e00ff */
[----:B------:R-:W-:-:S04]  /*28a0*/  IMAD.IADD R4, R5, 0x1, R4 ;  /* 0x0000000105047824 */ /* 0x000fc800078e0204 */
[----:B------:R-:W-:-:S05]  /*28b0*/  IMAD.WIDE R4, R4, R6, c[0x0][0x178] ;  /* 0x00005e0004047625 */ /* 0x000fca00078e0206 */
[----:B0-----:R0:W-:Y:S01]  /*28c0*/  @!P4 STG.E.128 [R4.64], R16 ;  /* 0x000000100400c986 */ /* 0x0011e2000c101d04 */
[----:B------:R-:W-:Y:S05]  /*28d0*/  @P4 EXIT ;  /* 0x000000000000494d */ /* 0x000fea0003800000 */
[----:B------:R-:W1:Y:S01]  /*28e0*/  LDS.128 R8, [R2.X16+0x800] ;  /* 0x0008000002087984 */ /* 0x000e62000000cc00 */
[----:B------:R-:W-:-:S04]  /*28f0*/  IADD3 R3, R3, 0x200, RZ ;  /* 0x0000020003037810 */ /* 0x000fc80007ffe0ff */
[----:B------:R-:W-:-:S04]  /*2900*/  LEA.HI R12, R12, R3, RZ, 0xa ;  /* 0x000000030c0c7211 */ /* 0x000fc800078f50ff */
[C---:B0-----:R-:W-:Y:S01]  /*2910*/  LOP3.LUT R4, R12.reuse, 0xfffffc00, RZ, 0xc0, !PT ;  /* 0xfffffc000c047812 */ /* 0x041fe200078ec0ff */
[----:B------:R-:W-:-:S03]  /*2920*/  IMAD.SHL.U32 R12, R12, 0x100, RZ ;  /* 0x000001000c0c7824 */ /* 0x000fc600078e00ff */
[----:B------:R-:W-:Y:S02]  /*2930*/  IADD3 R3, R3, -R4, RZ ;  /* 0x8000000403037210 */ /* 0x000fe40007ffe0ff */
[----:B------:R-:W-:-:S03]  /*2940*/  LOP3.LUT R12, R12, 0xfffc0000, RZ, 0xc0, !PT ;  /* 0xfffc00000c0c7812 */ /* 0x000fc600078ec0ff */
[----:B------:R-:W-:-:S04]  /*2950*/  IMAD R3, R0, 0x400, R3 ;  /* 0x0000040000037824 */ /* 0x000fc800078e0203 */
[----:B------:R-:W-:-:S04]  /*2960*/  IMAD.IADD R3, R3, 0x1, R12 ;  /* 0x0000000103037824 */ /* 0x000fc800078e020c */
[----:B------:R-:W-:-:S05]  /*2970*/  IMAD.WIDE R4, R3, R6, c[0x0][0x178] ;  /* 0x00005e0003047625 */ /* 0x000fca00078e0206 */
[----:B-1----:R-:W-:Y:S01]  /*2980*/  STG.E.128 [R4.64], R8 ;  /* 0x0000000804007986 */ /* 0x002fe2000c101d04 */
[----:B------:R-:W-:Y:S05]  /*2990*/  EXIT ;  /* 0x000000000000794d */ /* 0x000fea0003800000 */
.L_x_0:
[----:B------:R-:W-:-:S00]  /*29a0*/  BRA `(.L_x_0) ;  /* 0xfffffff000007947 */ /* 0x000fc0000383ffff */
[----:B------:R-:W-:-:S00]  /*29b0*/  NOP ;  /* 0x0000000000007918 */ /* 0x000fc00000000000 */
        /* <DEDUP_REMOVED lines=12> */
.L_x_1:


//--------------------- .nv.shared.triton__0d1d2d3d4de5de --------------------------
	.section	.nv.shared.triton__0d1d2d3d4de5de,"aw",@nobits
	.align	16
